//
// Generated by NVIDIA NVVM Compiler
//
// Compiler Build ID: CL-36424714
// Cuda compilation tools, release 13.0, V13.0.88
// Based on NVVM 20.0.0
//

.version 9.0
.target sm_100
.address_size 64

	// .globl	_Z17trsm_float_kernelPKfPfii
// _ZZ17trsm_float_kernelPKfPfiiE4B_sm has been demoted
// _ZZ17trsm_float_kernelPKfPfiiE6A_diag has been demoted
// _ZZ17trsm_float_kernelPKfPfiiE5A_col has been demoted

.visible .entry _Z17trsm_float_kernelPKfPfii(
	.param .u64 .ptr .align 1 _Z17trsm_float_kernelPKfPfii_param_0,
	.param .u64 .ptr .align 1 _Z17trsm_float_kernelPKfPfii_param_1,
	.param .u32 _Z17trsm_float_kernelPKfPfii_param_2,
	.param .u32 _Z17trsm_float_kernelPKfPfii_param_3
)
.maxntid 256
{
	.reg .pred 	%p<23>;
	.reg .b32 	%r<102>;
	.reg .b32 	%f<112>;
	.reg .b64 	%rd<26>;
	// demoted variable
	.shared .align 16 .b8 _ZZ17trsm_float_kernelPKfPfiiE4B_sm[16384];
	// demoted variable
	.shared .align 4 .b8 _ZZ17trsm_float_kernelPKfPfiiE6A_diag[1024];
	// demoted variable
	.shared .align 16 .b8 _ZZ17trsm_float_kernelPKfPfiiE5A_col[4096];
	ld.param.u64 	%rd2, [_Z17trsm_float_kernelPKfPfii_param_0];
	ld.param.u64 	%rd3, [_Z17trsm_float_kernelPKfPfii_param_1];
	ld.param.u32 	%r33, [_Z17trsm_float_kernelPKfPfii_param_2];
	mov.u32 	%r1, %tid.x;
	mov.u32 	%r2, %tid.y;
	shl.b32 	%r38, %r2, 5;
	add.s32 	%r3, %r38, %r1;
	mov.u32 	%r39, %ctaid.x;
	shl.b32 	%r40, %r2, 8;
	shl.b32 	%r41, %r39, 12;
	add.s32 	%r4, %r41, %r40;
	shl.b32 	%r42, %r2, 10;
	mov.u32 	%r43, _ZZ17trsm_float_kernelPKfPfiiE4B_sm;
	add.s32 	%r5, %r43, %r42;
	shl.b32 	%r44, %r1, 4;
	add.s32 	%r34, %r5, %r44;
	add.s32 	%r35, %r34, 512;
	mul.wide.s32 	%rd8, %r4, 4;
	add.s64 	%rd9, %rd3, %rd8;
	mul.wide.u32 	%rd10, %r1, 16;
	add.s64 	%rd4, %rd9, %rd10;
	// begin inline asm
	cp.async.cg.shared.global [%r34], [%rd4], 16;

	// end inline asm
	add.s64 	%rd5, %rd4, 512;
	// begin inline asm
	cp.async.cg.shared.global [%r35], [%rd5], 16;

	// end inline asm
	// begin inline asm
	cp.async.commit_group;

	// end inline asm
	add.s64 	%rd6, %rd4, 8192;
	add.s32 	%r36, %r34, 8192;
	// begin inline asm
	cp.async.cg.shared.global [%r36], [%rd6], 16;

	// end inline asm
	add.s64 	%rd7, %rd4, 8704;
	add.s32 	%r37, %r34, 8704;
	// begin inline asm
	cp.async.cg.shared.global [%r37], [%rd7], 16;

	// end inline asm
	// begin inline asm
	cp.async.commit_group;

	// end inline asm
	setp.gt.u32 	%p1, %r3, 255;
	@%p1 bra 	$L__BB0_2;
	cvt.u64.u32 	%rd12, %r3;
	mul.lo.s32 	%r45, %r3, %r33;
	cvt.s64.s32 	%rd13, %r45;
	add.s64 	%rd14, %rd13, %rd12;
	shl.b64 	%rd15, %rd14, 2;
	add.s64 	%rd11, %rd2, %rd15;
	// begin inline asm
	ld.global.nc.f32 %f36, [%rd11];
	// end inline asm
	rcp.rn.f32 	%f37, %f36;
	shl.b32 	%r46, %r3, 2;
	mov.u32 	%r47, _ZZ17trsm_float_kernelPKfPfiiE6A_diag;
	add.s32 	%r48, %r47, %r46;
	st.shared.f32 	[%r48], %f37;
$L__BB0_2:
	bar.sync 	0;
	// begin inline asm
	cp.async.wait_group 0;

	// end inline asm
	bar.sync 	0;
	add.s32 	%r7, %r1, 192;
	mad.lo.s32 	%r8, %r1, -12, %r34;
	ld.shared.f32 	%f108, [%r8+768];
	ld.shared.f32 	%f109, [%r8+8960];
	ld.shared.f32 	%f110, [%r8+896];
	ld.shared.f32 	%f111, [%r8+9088];
	and.b32  	%r51, %r2, 3;
	shl.b32 	%r52, %r2, 3;
	and.b32  	%r53, %r52, 2016;
	add.s32 	%r54, %r53, %r1;
	mul.lo.s32 	%r55, %r33, %r51;
	mul.wide.s32 	%rd17, %r55, 4;
	mul.wide.u32 	%rd18, %r54, 16;
	add.s64 	%rd1, %rd2, %rd18;
	add.s64 	%rd16, %rd1, %rd17;
	and.b32  	%r57, %r42, 3072;
	mov.u32 	%r58, _ZZ17trsm_float_kernelPKfPfiiE5A_col;
	add.s32 	%r59, %r58, %r57;
	shl.b32 	%r60, %r54, 4;
	add.s32 	%r49, %r59, %r60;
	// begin inline asm
	cp.async.cg.shared.global [%r49], [%rd16], 16;

	// end inline asm
	// begin inline asm
	cp.async.commit_group;

	// end inline asm
	shl.b32 	%r61, %r1, 2;
	add.s32 	%r62, %r61, %r58;
	add.s32 	%r10, %r62, 128;
	or.b32  	%r63, %r42, %r61;
	add.s32 	%r65, %r63, %r43;
	add.s32 	%r11, %r65, 8192;
	mov.b32 	%r96, 0;
$L__BB0_3:
	// begin inline asm
	cp.async.wait_group 0;

	// end inline asm
	bar.sync 	0;
	mov.b32 	%r97, 0;
$L__BB0_4:
	add.s32 	%r14, %r97, %r96;
	and.b32  	%r15, %r14, 31;
	shl.b32 	%r67, %r97, 10;
	mov.u32 	%r68, _ZZ17trsm_float_kernelPKfPfiiE5A_col;
	add.s32 	%r69, %r68, %r67;
	shl.b32 	%r70, %r1, 2;
	add.s32 	%r16, %r69, %r70;
	ld.shared.f32 	%f13, [%r16+512];
	ld.shared.f32 	%f14, [%r16+640];
	ld.shared.f32 	%f15, [%r16+768];
	ld.shared.f32 	%f16, [%r16+896];
	setp.ne.s32 	%p2, %r1, %r15;
	shl.b32 	%r71, %r14, 2;
	add.s32 	%r17, %r5, %r71;
	mov.f32 	%f106, 0f00000000;
	mov.f32 	%f107, %f106;
	@%p2 bra 	$L__BB0_10;
	mov.u32 	%r73, _ZZ17trsm_float_kernelPKfPfiiE6A_diag;
	add.s32 	%r74, %r73, %r71;
	ld.shared.f32 	%f17, [%r74];
	setp.ne.s32 	%p3, %r14, %r7;
	@%p3 bra 	$L__BB0_7;
	mul.f32 	%f106, %f108, %f17;
	mul.f32 	%f107, %f109, %f17;
	bra.uni 	$L__BB0_10;
$L__BB0_7:
	add.s32 	%r75, %r1, 224;
	setp.ne.s32 	%p4, %r14, %r75;
	@%p4 bra 	$L__BB0_9;
	mul.f32 	%f106, %f110, %f17;
	mul.f32 	%f107, %f111, %f17;
	bra.uni 	$L__BB0_10;
$L__BB0_9:
	ld.shared.f32 	%f39, [%r17];
	mul.f32 	%f106, %f17, %f39;
	ld.shared.f32 	%f40, [%r17+8192];
	mul.f32 	%f107, %f17, %f40;
$L__BB0_10:
	mov.b32 	%r76, %f106;
	shfl.sync.idx.b32	%r18|%p5, %r76, %r15, 31, -1;
	mov.b32 	%f26, %r18;
	mov.b32 	%r77, %f107;
	shfl.sync.idx.b32	%r19|%p6, %r77, %r15, 31, -1;
	mov.b32 	%f27, %r19;
	setp.lt.u32 	%p7, %r14, %r1;
	sub.s32 	%r78, %r14, %r1;
	shr.u32 	%r79, %r78, 5;
	add.s32 	%r80, %r79, 1;
	selp.b32 	%r20, 0, %r80, %p7;
	setp.gt.u32 	%p8, %r20, 3;
	@%p8 bra 	$L__BB0_16;
	and.b32  	%r81, %r20, 1;
	setp.eq.b32 	%p9, %r81, 1;
	not.pred 	%p10, %p9;
	mov.u32 	%r101, %r20;
	@%p10 bra 	$L__BB0_13;
	shl.b32 	%r82, %r20, 7;
	add.s32 	%r83, %r16, %r82;
	ld.shared.f32 	%f41, [%r83];
	mul.f32 	%f42, %f41, %f26;
	add.s32 	%r84, %r8, %r82;
	ld.shared.f32 	%f43, [%r84];
	sub.f32 	%f44, %f43, %f42;
	st.shared.f32 	[%r84], %f44;
	mul.f32 	%f45, %f41, %f27;
	ld.shared.f32 	%f46, [%r84+8192];
	sub.f32 	%f47, %f46, %f45;
	st.shared.f32 	[%r84+8192], %f47;
	add.s32 	%r101, %r20, 1;
$L__BB0_13:
	setp.eq.s32 	%p11, %r20, 3;
	@%p11 bra 	$L__BB0_16;
	shl.b32 	%r85, %r97, 10;
	shl.b32 	%r86, %r101, 7;
	add.s32 	%r87, %r85, %r86;
	add.s32 	%r100, %r10, %r87;
	add.s32 	%r99, %r11, %r86;
$L__BB0_15:
	.pragma "nounroll";
	ld.shared.f32 	%f48, [%r100+-128];
	mul.f32 	%f49, %f48, %f26;
	ld.shared.f32 	%f50, [%r99+-8192];
	sub.f32 	%f51, %f50, %f49;
	st.shared.f32 	[%r99+-8192], %f51;
	mul.f32 	%f52, %f48, %f27;
	ld.shared.f32 	%f53, [%r99];
	sub.f32 	%f54, %f53, %f52;
	st.shared.f32 	[%r99], %f54;
	ld.shared.f32 	%f55, [%r100];
	mul.f32 	%f56, %f55, %f26;
	ld.shared.f32 	%f57, [%r99+-8064];
	sub.f32 	%f58, %f57, %f56;
	st.shared.f32 	[%r99+-8064], %f58;
	mul.f32 	%f59, %f55, %f27;
	ld.shared.f32 	%f60, [%r99+128];
	sub.f32 	%f61, %f60, %f59;
	st.shared.f32 	[%r99+128], %f61;
	add.s32 	%r101, %r101, 2;
	add.s32 	%r100, %r100, 256;
	add.s32 	%r99, %r99, 256;
	setp.ne.s32 	%p12, %r101, 4;
	@%p12 bra 	$L__BB0_15;
$L__BB0_16:
	setp.gt.u32 	%p13, %r20, 4;
	@%p13 bra 	$L__BB0_18;
	mul.f32 	%f62, %f13, %f26;
	ld.shared.f32 	%f63, [%r8+512];
	sub.f32 	%f64, %f63, %f62;
	st.shared.f32 	[%r8+512], %f64;
	mul.f32 	%f65, %f13, %f27;
	ld.shared.f32 	%f66, [%r8+8704];
	sub.f32 	%f67, %f66, %f65;
	st.shared.f32 	[%r8+8704], %f67;
	bra.uni 	$L__BB0_19;
$L__BB0_18:
	setp.ne.s32 	%p14, %r20, 5;
	@%p14 bra 	$L__BB0_20;
$L__BB0_19:
	mul.f32 	%f68, %f14, %f26;
	ld.shared.f32 	%f69, [%r8+640];
	sub.f32 	%f70, %f69, %f68;
	st.shared.f32 	[%r8+640], %f70;
	mul.f32 	%f71, %f14, %f27;
	ld.shared.f32 	%f72, [%r8+8832];
	sub.f32 	%f73, %f72, %f71;
	st.shared.f32 	[%r8+8832], %f73;
$L__BB0_20:
	setp.lt.u32 	%p16, %r20, 7;
	mul.f32 	%f74, %f15, %f26;
	sub.f32 	%f75, %f108, %f74;
	mul.f32 	%f76, %f15, %f27;
	sub.f32 	%f77, %f109, %f76;
	selp.f32 	%f28, %f75, %f108, %p16;
	selp.f32 	%f29, %f77, %f109, %p16;
	setp.lt.u32 	%p17, %r20, 8;
	mul.f32 	%f78, %f16, %f26;
	sub.f32 	%f79, %f110, %f78;
	mul.f32 	%f80, %f16, %f27;
	sub.f32 	%f81, %f111, %f80;
	selp.f32 	%f30, %f79, %f110, %p17;
	selp.f32 	%f31, %f81, %f111, %p17;
	mov.f32 	%f108, %f28;
	mov.f32 	%f109, %f29;
	mov.f32 	%f110, %f30;
	mov.f32 	%f111, %f31;
	@%p2 bra 	$L__BB0_24;
	setp.eq.s32 	%p18, %r14, %r7;
	mov.f32 	%f108, %f26;
	mov.f32 	%f109, %f27;
	mov.f32 	%f110, %f30;
	mov.f32 	%f111, %f31;
	@%p18 bra 	$L__BB0_24;
	add.s32 	%r88, %r1, 224;
	setp.eq.s32 	%p19, %r14, %r88;
	mov.f32 	%f108, %f28;
	mov.f32 	%f109, %f29;
	mov.f32 	%f110, %f26;
	mov.f32 	%f111, %f27;
	@%p19 bra 	$L__BB0_24;
	st.shared.u32 	[%r17], %r18;
	st.shared.u32 	[%r17+8192], %r19;
	mov.f32 	%f108, %f28;
	mov.f32 	%f109, %f29;
	mov.f32 	%f110, %f30;
	mov.f32 	%f111, %f31;
$L__BB0_24:
	bar.sync 	0;
	add.s32 	%r97, %r97, 1;
	setp.ne.s32 	%p20, %r97, 4;
	@%p20 bra 	$L__BB0_4;
	setp.gt.u32 	%p21, %r96, 251;
	@%p21 bra 	$L__BB0_27;
	mov.u32 	%r90, %tid.y;
	and.b32  	%r91, %r90, 3;
	add.s32 	%r92, %r91, %r96;
	add.s32 	%r93, %r92, 4;
	mul.lo.s32 	%r94, %r93, %r33;
	mul.wide.s32 	%rd20, %r94, 4;
	add.s64 	%rd19, %rd1, %rd20;
	// begin inline asm
	cp.async.cg.shared.global [%r49], [%rd19], 16;

	// end inline asm
	// begin inline asm
	cp.async.commit_group;

	// end inline asm
$L__BB0_27:
	setp.lt.u32 	%p22, %r96, 252;
	add.s32 	%r96, %r96, 4;
	@%p22 bra 	$L__BB0_3;
	st.shared.f32 	[%r8+768], %f108;
	st.shared.f32 	[%r8+8960], %f109;
	st.shared.f32 	[%r8+896], %f110;
	st.shared.f32 	[%r8+9088], %f111;
	bar.sync 	0;
	cvta.to.global.u64 	%rd21, %rd3;
	mul.wide.s32 	%rd22, %r4, 4;
	add.s64 	%rd23, %rd21, %rd22;
	mul.wide.u32 	%rd24, %r1, 16;
	add.s64 	%rd25, %rd23, %rd24;
	ld.shared.v4.f32 	{%f82, %f83, %f84, %f85}, [%r34];
	st.global.v4.f32 	[%rd25], {%f82, %f83, %f84, %f85};
	ld.shared.v4.f32 	{%f86, %f87, %f88, %f89}, [%r34+512];
	st.global.v4.f32 	[%rd25+512], {%f86, %f87, %f88, %f89};
	mad.lo.s32 	%r95, %r1, 12, %r8;
	ld.shared.v4.f32 	{%f90, %f91, %f92, %f93}, [%r95+8192];
	st.global.v4.f32 	[%rd25+8192], {%f90, %f91, %f92, %f93};
	ld.shared.v4.f32 	{%f94, %f95, %f96, %f97}, [%r95+8704];
	st.global.v4.f32 	[%rd25+8704], {%f94, %f95, %f96, %f97};
	ret;

}
	// .globl	_Z16clear_tril_upperPfi
.visible .entry _Z16clear_tril_upperPfi(
	.param .u64 .ptr .align 1 _Z16clear_tril_upperPfi_param_0,
	.param .u32 _Z16clear_tril_upperPfi_param_1
)
.maxntid 256
{
	.reg .pred 	%p<2>;
	.reg .b32 	%r<7>;
	.reg .b32 	%f<3>;
	.reg .b64 	%rd<7>;

	ld.param.u64 	%rd2, [_Z16clear_tril_upperPfi_param_0];
	ld.param.u32 	%r3, [_Z16clear_tril_upperPfi_param_1];
	cvta.to.global.u64 	%rd1, %rd2;
	mov.u32 	%r1, %tid.x;
	mov.u32 	%r2, %ctaid.x;
	setp.ge.u32 	%p1, %r1, %r2;
	@%p1 bra 	$L__BB1_2;
	mad.lo.s32 	%r5, %r3, %r2, %r1;
	mul.wide.u32 	%rd5, %r5, 4;
	add.s64 	%rd6, %rd1, %rd5;
	mov.b32 	%r6, 0;
	st.global.u32 	[%rd6], %r6;
	bra.uni 	$L__BB1_3;
$L__BB1_2:
	mad.lo.s32 	%r4, %r3, %r2, %r1;
	mul.wide.u32 	%rd3, %r4, 4;
	add.s64 	%rd4, %rd1, %rd3;
	ld.global.f32 	%f1, [%rd4];
	add.f32 	%f2, %f1, 0f40000000;
	st.global.f32 	[%rd4], %f2;
$L__BB1_3:
	ret;

}


// ===== COMPILED SASS (sm_100) =====

	.target	sm_100

	.elftype	@"ET_EXEC"


//--------------------- .note.nv.tkinfo           --------------------------
	.section	.note.nv.tkinfo,"",@"SHT_NOTE"
	.sectionflags	@"SHF_NOTE_NV_TKINFO"
	.tkinfo
        /*0018*/ 	.word	0x00000002
        /*0030*/ 	.string	""
        /*0030*/ 	.string	"ptxas"
        /*0030*/ 	.string	"Cuda compilation tools, release 13.0, V13.0.88"
        /*0030*/ 	.string	"Build cuda_13.0.r13.0/compiler.36424714_0"
        /*0030*/ 	.string	"-arch sm_100 -m 64 "



//--------------------- .note.nv.cuinfo           --------------------------
	.section	.note.nv.cuinfo,"",@"SHT_NOTE"
	.sectionflags	@"SHF_NOTE_NV_CUINFO"
        /*0018*/ 	.short	0x0002
        /*001a*/ 	.short	0x0064
        /*001c*/ 	.short	0x0082
	.zero		2


//--------------------- .nv.info                  --------------------------
	.section	.nv.info,"",@"SHT_CUDA_INFO"
	.align	4


	//----- nvinfo : EIATTR_REGCOUNT
	.align		4
        /*0000*/ 	.byte	0x04, 0x2f
        /*0002*/ 	.short	(.L_1 - .L_0)
	.align		4
.L_0:
        /*0004*/ 	.word	index@(_Z17trsm_float_kernelPKfPfii)
        /*0008*/ 	.word	0x0000001f


	//----- nvinfo : EIATTR_FRAME_SIZE
	.align		4
.L_1:
        /*000c*/ 	.byte	0x04, 0x11
        /*000e*/ 	.short	(.L_3 - .L_2)
	.align		4
.L_2:
        /*0010*/ 	.word	index@($__internal_0_$__cuda_sm20_rcp_rn_f32_slowpath)
        /*0014*/ 	.word	0x00000000


	//----- nvinfo : EIATTR_FRAME_SIZE
	.align		4
.L_3:
        /*0018*/ 	.byte	0x04, 0x11
        /*001a*/ 	.short	(.L_5 - .L_4)
	.align		4
.L_4:
        /*001c*/ 	.word	index@(_Z17trsm_float_kernelPKfPfii)
        /*0020*/ 	.word	0x00000000


	//----- nvinfo : EIATTR_REGCOUNT
	.align		4
.L_5:
        /*0024*/ 	.byte	0x04, 0x2f
        /*0026*/ 	.short	(.L_7 - .L_6)
	.align		4
.L_6:
        /*0028*/ 	.word	index@(_Z16clear_tril_upperPfi)
        /*002c*/ 	.word	0x00000008


	//----- nvinfo : EIATTR_FRAME_SIZE
	.align		4
.L_7:
        /*0030*/ 	.byte	0x04, 0x11
        /*0032*/ 	.short	(.L_9 - .L_8)
	.align		4
.L_8:
        /*0034*/ 	.word	index@(_Z16clear_tril_upperPfi)
        /*0038*/ 	.word	0x00000000


	//----- nvinfo : EIATTR_MIN_STACK_SIZE
	.align		4
.L_9:
        /*003c*/ 	.byte	0x04, 0x12
        /*003e*/ 	.short	(.L_11 - .L_10)
	.align		4
.L_10:
        /*0040*/ 	.word	index@(_Z16clear_tril_upperPfi)
        /*0044*/ 	.word	0x00000000


	//----- nvinfo : EIATTR_MIN_STACK_SIZE
	.align		4
.L_11:
        /*0048*/ 	.byte	0x04, 0x12
        /*004a*/ 	.short	(.L_13 - .L_12)
	.align		4
.L_12:
        /*004c*/ 	.word	index@(_Z17trsm_float_kernelPKfPfii)
        /*0050*/ 	.word	0x00000000
.L_13:


//--------------------- .nv.compat                --------------------------
	.section	.nv.compat,"",@"SHT_CUDA_COMPAT_INFO"
	.align	4
        /*0000*/ 	.byte	0x02, 0x09, 0x00, 0x00, 0x02, 0x02, 0x01, 0x00, 0x02, 0x05, 0x05, 0x00, 0x03, 0x07, 0x01, 0x01
        /*0010*/ 	.byte	0x02, 0x03, 0x00, 0x00, 0x02, 0x06, 0x01, 0x00, 0x04, 0x0b, 0x08, 0x00, 0x09, 0x00, 0x00, 0x00
        /*0020*/ 	.byte	0x00, 0x00, 0x00, 0x00


//--------------------- .nv.info._Z16clear_tril_upperPfi --------------------------
	.section	.nv.info._Z16clear_tril_upperPfi,"",@"SHT_CUDA_INFO"
	.sectionflags	@""
	.align	4


	//----- nvinfo : EIATTR_CUDA_API_VERSION
	.align		4
        /*0000*/ 	.byte	0x04, 0x37
        /*0002*/ 	.short	(.L_15 - .L_14)
.L_14:
        /*0004*/ 	.word	0x00000082


	//----- nvinfo : EIATTR_KPARAM_INFO
	.align		4
.L_15:
        /*0008*/ 	.byte	0x04, 0x17
        /*000a*/ 	.short	(.L_17 - .L_16)
.L_16:
        /*000c*/ 	.word	0x00000000
        /*0010*/ 	.short	0x0001
        /*0012*/ 	.short	0x0008
        /*0014*/ 	.byte	0x00, 0xf0, 0x11, 0x00


	//----- nvinfo : EIATTR_KPARAM_INFO
	.align		4
.L_17:
        /*0018*/ 	.byte	0x04, 0x17
        /*001a*/ 	.short	(.L_19 - .L_18)
.L_18:
        /*001c*/ 	.word	0x00000000
        /*0020*/ 	.short	0x0000
        /*0022*/ 	.short	0x0000
        /*0024*/ 	.byte	0x00, 0xf5, 0x21, 0x00


	//----- nvinfo : EIATTR_SPARSE_MMA_MASK
	.align		4
.L_19:
        /*0028*/ 	.byte	0x03, 0x50
        /*002a*/ 	.short	0x0000


	//----- nvinfo : EIATTR_MAXREG_COUNT
	.align		4
        /*002c*/ 	.byte	0x03, 0x1b
        /*002e*/ 	.short	0x00ff


	//----- nvinfo : EIATTR_MERCURY_ISA_VERSION
	.align		4
        /*0030*/ 	.byte	0x03, 0x5f
        /*0032*/ 	.short	0x0101


	//----- nvinfo : EIATTR_VRC_CTA_INIT_COUNT
	.align		4
        /*0034*/ 	.byte	0x02, 0x4a
	.zero		1
	.zero		1


	//----- nvinfo : EIATTR_EXIT_INSTR_OFFSETS
	.align		4
        /*0038*/ 	.byte	0x04, 0x1c
        /*003a*/ 	.short	(.L_21 - .L_20)


	//   ....[0]....
.L_20:
        /*003c*/ 	.word	0x000000a0


	//   ....[1]....
        /*0040*/ 	.word	0x00000120


	//----- nvinfo : EIATTR_MAX_THREADS
	.align		4
.L_21:
        /*0044*/ 	.byte	0x04, 0x05
        /*0046*/ 	.short	(.L_23 - .L_22)
.L_22:
        /*0048*/ 	.word	0x00000100
        /*004c*/ 	.word	0x00000001
        /*0050*/ 	.word	0x00000001


	//----- nvinfo : EIATTR_CBANK_PARAM_SIZE
	.align		4
.L_23:
        /*0054*/ 	.byte	0x03, 0x19
        /*0056*/ 	.short	0x000c


	//----- nvinfo : EIATTR_PARAM_CBANK
	.align		4
        /*0058*/ 	.byte	0x04, 0x0a
        /*005a*/ 	.short	(.L_25 - .L_24)
	.align		4
.L_24:
        /*005c*/ 	.word	index@(.nv.constant0._Z16clear_tril_upperPfi)
        /*0060*/ 	.short	0x0380
        /*0062*/ 	.short	0x000c


	//----- nvinfo : EIATTR_SW_WAR
	.align		4
.L_25:
        /*0064*/ 	.byte	0x04, 0x36
        /*0066*/ 	.short	(.L_27 - .L_26)
.L_26:
        /*0068*/ 	.word	0x00000008
.L_27:


//--------------------- .nv.info._Z17trsm_float_kernelPKfPfii --------------------------
	.section	.nv.info._Z17trsm_float_kernelPKfPfii,"",@"SHT_CUDA_INFO"
	.sectionflags	@""
	.align	4


	//----- nvinfo : EIATTR_CUDA_API_VERSION
	.align		4
        /*0000*/ 	.byte	0x04, 0x37
        /*0002*/ 	.short	(.L_29 - .L_28)
.L_28:
        /*0004*/ 	.word	0x00000082


	//----- nvinfo : EIATTR_KPARAM_INFO
	.align		4
.L_29:
        /*0008*/ 	.byte	0x04, 0x17
        /*000a*/ 	.short	(.L_31 - .L_30)
.L_30:
        /*000c*/ 	.word	0x00000000
        /*0010*/ 	.short	0x0003
        /*0012*/ 	.short	0x0014
        /*0014*/ 	.byte	0x00, 0xf0, 0x11, 0x00


	//----- nvinfo : EIATTR_KPARAM_INFO
	.align		4
.L_31:
        /*0018*/ 	.byte	0x04, 0x17
        /*001a*/ 	.short	(.L_33 - .L_32)
.L_32:
        /*001c*/ 	.word	0x00000000
        /*0020*/ 	.short	0x0002
        /*0022*/ 	.short	0x0010
        /*0024*/ 	.byte	0x00, 0xf0, 0x11, 0x00


	//----- nvinfo : EIATTR_KPARAM_INFO
	.align		4
.L_33:
        /*0028*/ 	.byte	0x04, 0x17
        /*002a*/ 	.short	(.L_35 - .L_34)
.L_34:
        /*002c*/ 	.word	0x00000000
        /*0030*/ 	.short	0x0001
        /*0032*/ 	.short	0x0008
        /*0034*/ 	.byte	0x00, 0xf5, 0x21, 0x00


	//----- nvinfo : EIATTR_KPARAM_INFO
	.align		4
.L_35:
        /*0038*/ 	.byte	0x04, 0x17
        /*003a*/ 	.short	(.L_37 - .L_36)
.L_36:
        /*003c*/ 	.word	0x00000000
        /*0040*/ 	.short	0x0000
        /*0042*/ 	.short	0x0000
        /*0044*/ 	.byte	0x00, 0xf5, 0x21, 0x00


	//----- nvinfo : EIATTR_SPARSE_MMA_MASK
	.align		4
.L_37:
        /*0048*/ 	.byte	0x03, 0x50
        /*004a*/ 	.short	0x0000


	//----- nvinfo : EIATTR_MAXREG_COUNT
	.align		4
        /*004c*/ 	.byte	0x03, 0x1b
        /*004e*/ 	.short	0x00ff


	//----- nvinfo : EIATTR_NUM_BARRIERS
	.align		4
        /*0050*/ 	.byte	0x02, 0x4c
        /*0052*/ 	.byte	0x01
	.zero		1


	//----- nvinfo : EIATTR_MERCURY_ISA_VERSION
	.align		4
        /*0054*/ 	.byte	0x03, 0x5f
        /*0056*/ 	.short	0x0101


	//----- nvinfo : EIATTR_COOP_GROUP_MASK_REGIDS
	.align		4
        /*0058*/ 	.byte	0x04, 0x29
        /*005a*/ 	.short	(.L_39 - .L_38)


	//   ....[0]....
.L_38:
        /*005c*/ 	.word	0xffffffff


	//   ....[1]....
        /*0060*/ 	.word	0xffffffff


	//----- nvinfo : EIATTR_COOP_GROUP_INSTR_OFFSETS
	.align		4
.L_39:
        /*0064*/ 	.byte	0x04, 0x28
        /*0066*/ 	.short	(.L_41 - .L_40)


	//   ....[0]....
.L_40:
        /*0068*/ 	.word	0x000008e0


	//   ....[1]....
        /*006c*/ 	.word	0x000008f0


	//----- nvinfo : EIATTR_VRC_CTA_INIT_COUNT
	.align		4
.L_41:
        /*0070*/ 	.byte	0x02, 0x4a
	.zero		1
	.zero		1


	//----- nvinfo : EIATTR_EXIT_INSTR_OFFSETS
	.align		4
        /*0074*/ 	.byte	0x04, 0x1c
        /*0076*/ 	.short	(.L_43 - .L_42)


	//   ....[0]....
.L_42:
        /*0078*/ 	.word	0x00001200


	//----- nvinfo : EIATTR_MAX_THREADS
	.align		4
.L_43:
        /*007c*/ 	.byte	0x04, 0x05
        /*007e*/ 	.short	(.L_45 - .L_44)
.L_44:
        /*0080*/ 	.word	0x00000100
        /*0084*/ 	.word	0x00000001
        /*0088*/ 	.word	0x00000001


	//----- nvinfo : EIATTR_CRS_STACK_SIZE
	.align		4
.L_45:
        /*008c*/ 	.byte	0x04, 0x1e
        /*008e*/ 	.short	(.L_47 - .L_46)
.L_46:
        /*0090*/ 	.word	0x00000000


	//----- nvinfo : EIATTR_CBANK_PARAM_SIZE
	.align		4
.L_47:
        /*0094*/ 	.byte	0x03, 0x19
        /*0096*/ 	.short	0x0018


	//----- nvinfo : EIATTR_PARAM_CBANK
	.align		4
        /*0098*/ 	.byte	0x04, 0x0a
        /*009a*/ 	.short	(.L_49 - .L_48)
	.align		4
.L_48:
        /*009c*/ 	.word	index@(.nv.constant0._Z17trsm_float_kernelPKfPfii)
        /*00a0*/ 	.short	0x0380
        /*00a2*/ 	.short	0x0018


	//----- nvinfo : EIATTR_SW_WAR
	.align		4
.L_49:
        /*00a4*/ 	.byte	0x04, 0x36
        /*00a6*/ 	.short	(.L_51 - .L_50)
.L_50:
        /*00a8*/ 	.word	0x00000008
.L_51:


//--------------------- .nv.callgraph             --------------------------
	.section	.nv.callgraph,"",@"SHT_CUDA_CALLGRAPH"
	.align	4
	.sectionentsize	8
	.align		4
        /*0000*/ 	.word	0x00000000
	.align		4
        /*0004*/ 	.word	0xffffffff
	.align		4
        /*0008*/ 	.word	0x00000000
	.align		4
        /*000c*/ 	.word	0xfffffffe
	.align		4
        /*0010*/ 	.word	0x00000000
	.align		4
        /*0014*/ 	.word	0xfffffffd
	.align		4
        /*0018*/ 	.word	0x00000000
	.align		4
        /*001c*/ 	.word	0xfffffffc


//--------------------- .text._Z16clear_tril_upperPfi --------------------------
	.section	.text._Z16clear_tril_upperPfi,"ax",@progbits
	.align	128
        .global         _Z16clear_tril_upperPfi
        .type           _Z16clear_tril_upperPfi,@function
        .size           _Z16clear_tril_upperPfi,(.L_x_28 - _Z16clear_tril_upperPfi)
        .other          _Z16clear_tril_upperPfi,@"STO_CUDA_ENTRY STV_DEFAULT"
_Z16clear_tril_upperPfi:
.text._Z16clear_tril_upperPfi:
[----:B------:R-:W-:Y:S01]  /*0000*/  LDC R1, c[0x0][0x37c] ;  /* 0x0000df00ff017b82 */ /* 0x000fe20000000800 */
[----:B------:R-:W0:Y:S07]  /*0010*/  S2R R0, SR_TID.X ;  /* 0x0000000000007919 */ /* 0x000e2e0000002100 */
[----:B------:R-:W0:Y:S01]  /*0020*/  S2UR UR6, SR_CTAID.X ;  /* 0x00000000000679c3 */ /* 0x000e220000002500 */
[----:B------:R-:W1:Y:S01]  /*0030*/  LDCU.64 UR4, c[0x0][0x358] ;  /* 0x00006b00ff0477ac */ /* 0x000e620008000a00 */
[----:B0-----:R-:W-:-:S13]  /*0040*/  ISETP.GE.U32.AND P0, PT, R0, UR6, PT ;  /* 0x0000000600007c0c */ /* 0x001fda000bf06070 */
[----:B------:R-:W0:Y:S08]  /*0050*/  @!P0 LDC R5, c[0x0][0x388] ;  /* 0x0000e200ff058b82 */ /* 0x000e300000000800 */
[----:B------:R-:W2:Y:S01]  /*0060*/  @!P0 LDC.64 R2, c[0x0][0x380] ;  /* 0x0000e000ff028b82 */ /* 0x000ea20000000a00 */
[----:B0-----:R-:W-:-:S04]  /*0070*/  @!P0 IMAD R5, R5, UR6, R0 ;  /* 0x0000000605058c24 */ /* 0x001fc8000f8e0200 */
[----:B--2---:R-:W-:-:S05]  /*0080*/  @!P0 IMAD.WIDE.U32 R2, R5, 0x4, R2 ;  /* 0x0000000405028825 */ /* 0x004fca00078e0002 */
[----:B-1----:R0:W-:Y:S01]  /*0090*/  @!P0 STG.E desc[UR4][R2.64], RZ ;  /* 0x000000ff02008986 */ /* 0x0021e2000c101904 */
[----:B------:R-:W-:Y:S05]  /*00a0*/  @!P0 EXIT ;  /* 0x000000000000894d */ /* 0x000fea0003800000 */
[----:B------:R-:W1:Y:S08]  /*00b0*/  LDC R5, c[0x0][0x388] ;  /* 0x0000e200ff057b82 */ /* 0x000e700000000800 */
[----:B0-----:R-:W0:Y:S01]  /*00c0*/  LDC.64 R2, c[0x0][0x380] ;  /* 0x0000e000ff027b82 */ /* 0x001e220000000a00 */
[----:B-1----:R-:W-:-:S04]  /*00d0*/  IMAD R5, R5, UR6, R0 ;  /* 0x0000000605057c24 */ /* 0x002fc8000f8e0200 */
[----:B0-----:R-:W-:-:S05]  /*00e0*/  IMAD.WIDE.U32 R2, R5, 0x4, R2 ;  /* 0x0000000405027825 */ /* 0x001fca00078e0002 */
[----:B------:R-:W2:Y:S02]  /*00f0*/  LDG.E R5, desc[UR4][R2.64] ;  /* 0x0000000402057981 */ /* 0x000ea4000c1e1900 */
[----:B--2---:R-:W-:-:S05]  /*0100*/  FADD R5, R5, 2 ;  /* 0x4000000005057421 */ /* 0x004fca0000000000 */
[----:B------:R-:W-:Y:S01]  /*0110*/  STG.E desc[UR4][R2.64], R5 ;  /* 0x0000000502007986 */ /* 0x000fe2000c101904 */
[----:B------:R-:W-:Y:S05]  /*0120*/  EXIT ;  /* 0x000000000000794d */ /* 0x000fea0003800000 */
.L_x_0:
[----:B------:R-:W-:-:S00]  /*0130*/  BRA `(.L_x_0) ;  /* 0xfffffffc00fc7947 */ /* 0x000fc0000383ffff */
[----:B------:R-:W-:-:S00]  /*0140*/  NOP ;  /* 0x0000000000007918 */ /* 0x000fc00000000000 */
        /* <DEDUP_REMOVED lines=11> */
.L_x_28:


//--------------------- .text._Z17trsm_float_kernelPKfPfii --------------------------
	.section	.text._Z17trsm_float_kernelPKfPfii,"ax",@progbits
	.align	128
        .global         _Z17trsm_float_kernelPKfPfii
        .type           _Z17trsm_float_kernelPKfPfii,@function
        .size           _Z17trsm_float_kernelPKfPfii,(.L_x_27 - _Z17trsm_float_kernelPKfPfii)
        .other          _Z17trsm_float_kernelPKfPfii,@"STO_CUDA_ENTRY STV_DEFAULT"
_Z17trsm_float_kernelPKfPfii:
.text._Z17trsm_float_kernelPKfPfii:
[----:B------:R-:W-:Y:S01]  /*0000*/  LDC R1, c[0x0][0x37c] ;  /* 0x0000df00ff017b82 */ /* 0x000fe20000000800 */
[----:B------:R-:W1:Y:S07]  /*0010*/  S2R R6, SR_TID.Y ;  /* 0x0000000000067919 */ /* 0x000e6e0000002200 */
[----:B------:R-:W2:Y:S01]  /*0020*/  LDC.64 R8, c[0x0][0x388] ;  /* 0x0000e200ff087b82 */ /* 0x000ea20000000a00 */
[----:B------:R-:W-:Y:S01]  /*0030*/  UMOV UR6, 0x400 ;  /* 0x0000040000067882 */ /* 0x000fe20000000000 */
[----:B------:R-:W3:Y:S01]  /*0040*/  LDCU.64 UR4, c[0x0][0x358] ;  /* 0x00006b00ff0477ac */ /* 0x000ee20008000a00 */
[----:B------:R-:W4:Y:S01]  /*0050*/  S2R R0, SR_CTAID.X ;  /* 0x0000000000007919 */ /* 0x000f220000002500 */
[----:B------:R-:W-:Y:S01]  /*0060*/  BSSY.RECONVERGENT B0, `(.L_x_1) ;  /* 0x0000039000007945 */ /* 0x000fe20003800200 */
[----:B------:R-:W5:Y:S03]  /*0070*/  S2R R4, SR_TID.X ;  /* 0x0000000000047919 */ /* 0x000f660000002100 */
[----:B------:R-:W3:Y:S01]  /*0080*/  S2UR UR7, SR_CgaCtaId ;  /* 0x00000000000779c3 */ /* 0x000ee20000008800 */
[----:B-1----:R-:W-:-:S02]  /*0090*/  IMAD.SHL.U32 R11, R6, 0x400, RZ ;  /* 0x00000400060b7824 */ /* 0x002fc400078e00ff */
[----:B---3--:R-:W-:Y:S02]  /*00a0*/  IMAD.U32 R17, RZ, RZ, UR7 ;  /* 0x00000007ff117e24 */ /* 0x008fe4000f8e00ff */
[----:B----4-:R-:W-:-:S04]  /*00b0*/  IMAD R0, R0, 0x10, R6 ;  /* 0x0000001000007824 */ /* 0x010fc800078e0206 */
[----:B------:R-:W-:Y:S01]  /*00c0*/  IMAD.SHL.U32 R3, R0, 0x100, RZ ;  /* 0x0000010000037824 */ /* 0x000fe200078e00ff */
[----:B------:R-:W-:Y:S02]  /*00d0*/  MOV R0, UR6 ;  /* 0x0000000600007c02 */ /* 0x000fe40008000f00 */
[----:B-----5:R-:W-:Y:S01]  /*00e0*/  LEA R7, R6, R4, 0x5 ;  /* 0x0000000406077211 */ /* 0x020fe200078e28ff */
[----:B--2---:R-:W-:Y:S01]  /*00f0*/  IMAD.WIDE R8, R3, 0x4, R8 ;  /* 0x0000000403087825 */ /* 0x004fe200078e0208 */
[----:B------:R-:W-:-:S04]  /*0100*/  LEA R14, R17, R0, 0x18 ;  /* 0x00000000110e7211 */ /* 0x000fc800078ec0ff */
[----:B------:R-:W-:Y:S01]  /*0110*/  IADD3 R5, PT, PT, R11, R14, RZ ;  /* 0x0000000e0b057210 */ /* 0x000fe20007ffe0ff */
[----:B------:R-:W-:-:S04]  /*0120*/  IMAD.WIDE.U32 R8, R4, 0x10, R8 ;  /* 0x0000001004087825 */ /* 0x000fc800078e0008 */
[----:B------:R-:W-:Y:S01]  /*0130*/  IMAD R2, R4, 0x10, R5 ;  /* 0x0000001004027824 */ /* 0x000fe200078e0205 */
[----:B------:R-:W-:-:S04]  /*0140*/  IADD3 R12, P0, PT, R8, 0x2000, RZ ;  /* 0x00002000080c7810 */ /* 0x000fc80007f1e0ff */
[----:B------:R-:W-:Y:S01]  /*0150*/  @!PT LDS RZ, [RZ] ;  /* 0x00000000fffff984 */ /* 0x000fe20000000800 */
[----:B------:R-:W-:Y:S01]  /*0160*/  @!PT LDS RZ, [RZ] ;  /* 0x00000000fffff984 */ /* 0x000fe20000000800 */
[----:B------:R-:W-:Y:S01]  /*0170*/  @!PT LDS RZ, [RZ] ;  /* 0x00000000fffff984 */ /* 0x000fe20000000800 */
[----:B------:R1:W-:Y:S01]  /*0180*/  LDGSTS.E.BYPASS.128 [R2], desc[UR4][R8.64] ;  /* 0x0000000008027fae */ /* 0x0003e2000b981804 */
[----:B------:R-:W-:Y:S01]  /*0190*/  IMAD.X R13, RZ, RZ, R9, P0 ;  /* 0x000000ffff0d7224 */ /* 0x000fe200000e0609 */
[----:B------:R-:W-:Y:S02]  /*01a0*/  ISETP.GT.U32.AND P0, PT, R7, 0xff, PT ;  /* 0x000000ff0700780c */ /* 0x000fe40003f04070 */
[----:B------:R1:W-:Y:S04]  /*01b0*/  LDGSTS.E.BYPASS.128 [R2+0x200], desc[UR4][R8.64+0x200] ;  /* 0x0020020008027fae */ /* 0x0003e8000b981804 */
[----:B------:R-:W0:Y:S04]  /*01c0*/  LDGDEPBAR ;  /* 0x00000000000079af */ /* 0x000e280000000000 */
[----:B------:R1:W-:Y:S04]  /*01d0*/  LDGSTS.E.BYPASS.128 [R2+0x2000], desc[UR4][R12.64] ;  /* 0x020000000c027fae */ /* 0x0003e8000b981804 */
[----:B------:R1:W-:Y:S04]  /*01e0*/  LDGSTS.E.BYPASS.128 [R2+0x2200], desc[UR4][R12.64+0x200] ;  /* 0x022002000c027fae */ /* 0x0003e8000b981804 */
[----:B------:R-:W0:Y:S01]  /*01f0*/  LDGDEPBAR ;  /* 0x00000000000079af */ /* 0x000e220000000000 */
[----:B------:R-:W-:Y:S05]  /*0200*/  @P0 BRA `(.L_x_2) ;  /* 0x0000000000780947 */ /* 0x000fea0003800000 */
[----:B------:R-:W2:Y:S01]  /*0210*/  LDCU UR6, c[0x0][0x390] ;  /* 0x00007200ff0677ac */ /* 0x000ea20008000800 */
[----:B------:R-:W3:Y:S01]  /*0220*/  LDCU.64 UR8, c[0x0][0x380] ;  /* 0x00007000ff0877ac */ /* 0x000ee20008000a00 */
[----:B--2---:R-:W-:-:S05]  /*0230*/  IMAD R0, R7, UR6, RZ ;  /* 0x0000000607007c24 */ /* 0x004fca000f8e02ff */
[----:B-1----:R-:W-:-:S04]  /*0240*/  IADD3 R9, P0, PT, R7, R0, RZ ;  /* 0x0000000007097210 */ /* 0x002fc80007f1e0ff */
[----:B------:R-:W-:Y:S02]  /*0250*/  LEA.HI.X.SX32 R0, R0, RZ, 0x1, P0 ;  /* 0x000000ff00007211 */ /* 0x000fe400000f0eff */
[----:B---3--:R-:W-:-:S04]  /*0260*/  LEA R8, P0, R9, UR8, 0x2 ;  /* 0x0000000809087c11 */ /* 0x008fc8000f8010ff */
[----:B------:R-:W-:-:S05]  /*0270*/  LEA.HI.X R9, R9, UR9, R0, 0x2, P0 ;  /* 0x0000000909097c11 */ /* 0x000fca00080f1400 */
[----:B------:R-:W2:Y:S01]  /*0280*/  LDG.E.CONSTANT R0, desc[UR4][R8.64] ;  /* 0x0000000408007981 */ /* 0x000ea2000c1e9900 */
[----:B------:R-:W-:Y:S01]  /*0290*/  BSSY.RECONVERGENT B1, `(.L_x_3) ;  /* 0x000000d000017945 */ /* 0x000fe20003800200 */
[----:B--2---:R-:W-:-:S05]  /*02a0*/  VIADD R8, R0, 0x1800000 ;  /* 0x0180000000087836 */ /* 0x004fca0000000000 */
[----:B------:R-:W-:-:S04]  /*02b0*/  LOP3.LUT R8, R8, 0x7f800000, RZ, 0xc0, !PT ;  /* 0x7f80000008087812 */ /* 0x000fc800078ec0ff */
[----:B------:R-:W-:-:S13]  /*02c0*/  ISETP.GT.U32.AND P0, PT, R8, 0x1ffffff, PT ;  /* 0x01ffffff0800780c */ /* 0x000fda0003f04070 */
[----:B------:R-:W-:Y:S05]  /*02d0*/  @P0 BRA `(.L_x_4) ;  /* 0x0000000000100947 */ /* 0x000fea0003800000 */
[----:B------:R-:W-:-:S07]  /*02e0*/  MOV R8, 0x300 ;  /* 0x0000030000087802 */ /* 0x000fce0000000f00 */
[----:B------:R-:W-:Y:S05]  /*02f0*/  CALL.REL.NOINC `($__internal_0_$__cuda_sm20_rcp_rn_f32_slowpath) ;  /* 0x0000000c00c47944 */ /* 0x000fea0003c00000 */
[----:B------:R-:W-:Y:S01]  /*0300*/  IMAD.MOV.U32 R8, RZ, RZ, R0 ;  /* 0x000000ffff087224 */ /* 0x000fe200078e0000 */
[----:B------:R-:W-:Y:S06]  /*0310*/  BRA `(.L_x_5) ;  /* 0x0000000000107947 */ /* 0x000fec0003800000 */
.L_x_4:
[----:B------:R-:W1:Y:S02]  /*0320*/  MUFU.RCP R8, R0 ;  /* 0x0000000000087308 */ /* 0x000e640000001000 */
[----:B-1----:R-:W-:-:S04]  /*0330*/  FFMA R0, R0, R8, -1 ;  /* 0xbf80000000007423 */ /* 0x002fc80000000008 */
[----:B------:R-:W-:-:S04]  /*0340*/  FADD.FTZ R0, -R0, -RZ ;  /* 0x800000ff00007221 */ /* 0x000fc80000010100 */
[----:B------:R-:W-:-:S07]  /*0350*/  FFMA R8, R8, R0, R8 ;  /* 0x0000000008087223 */ /* 0x000fce0000000008 */
.L_x_5:
[----:B------:R-:W-:Y:S05]  /*0360*/  BSYNC.RECONVERGENT B1 ;  /* 0x0000000000017941 */ /* 0x000fea0003800200 */
.L_x_3:
[----:B------:R-:W1:Y:S01]  /*0370*/  S2UR UR7, SR_CgaCtaId ;  /* 0x00000000000779c3 */ /* 0x000e620000008800 */
[----:B------:R-:W-:Y:S02]  /*0380*/  UMOV UR6, 0x400 ;  /* 0x0000040000067882 */ /* 0x000fe40000000000 */
[----:B------:R-:W-:-:S05]  /*0390*/  MOV R0, UR6 ;  /* 0x0000000600007c02 */ /* 0x000fca0008000f00 */
[----:B------:R-:W-:Y:S02]  /*03a0*/  VIADD R9, R0, 0x4000 ;  /* 0x0000400000097836 */ /* 0x000fe40000000000 */
[----:B-1----:R-:W-:-:S05]  /*03b0*/  IMAD.U32 R17, RZ, RZ, UR7 ;  /* 0x00000007ff117e24 */ /* 0x002fca000f8e00ff */
[----:B------:R-:W-:-:S04]  /*03c0*/  LEA R9, R17, R9, 0x18 ;  /* 0x0000000911097211 */ /* 0x000fc800078ec0ff */
[----:B------:R-:W-:-:S05]  /*03d0*/  LEA R9, R7, R9, 0x2 ;  /* 0x0000000907097211 */ /* 0x000fca00078e10ff */
[----:B------:R2:W-:Y:S02]  /*03e0*/  STS [R9], R8 ;  /* 0x0000000809007388 */ /* 0x0005e40000000800 */
.L_x_2:
[----:B------:R-:W-:Y:S05]  /*03f0*/  BSYNC.RECONVERGENT B0 ;  /* 0x0000000000007941 */ /* 0x000fea0003800200 */
.L_x_1:
[----:B------:R-:W-:Y:S01]  /*0400*/  BAR.SYNC.DEFER_BLOCKING 0x0 ;  /* 0x0000000000007b1d */ /* 0x000fe20000010000 */
[----:B------:R-:W-:Y:S01]  /*0410*/  IMAD.SHL.U32 R7, R6, 0x8, RZ ;  /* 0x0000000806077824 */ /* 0x000fe200078e00ff */
[----:B------:R-:W-:Y:S01]  /*0420*/  LOP3.LUT R16, R11, 0xc00, RZ, 0xc0, !PT ;  /* 0x00000c000b107812 */ /* 0x000fe200078ec0ff */
[----:B------:R-:W-:Y:S01]  /*0430*/  VIADD R0, R0, 0x4400 ;  /* 0x0000440000007836 */ /* 0x000fe20000000000 */
[----:B------:R-:W-:-:S04]  /*0440*/  LOP3.LUT R6, R6, 0x3, RZ, 0xc0, !PT ;  /* 0x0000000306067812 */ /* 0x000fc800078ec0ff */
[----:B-1----:R-:W1:Y:S01]  /*0450*/  LDC.64 R12, c[0x0][0x380] ;  /* 0x0000e000ff0c7b82 */ /* 0x002e620000000a00 */
[----:B------:R-:W3:Y:S01]  /*0460*/  LDCU UR6, c[0x0][0x390] ;  /* 0x00007200ff0677ac */ /* 0x000ee20008000800 */
[----:B------:R-:W-:Y:S02]  /*0470*/  LOP3.LUT R7, R7, 0x7e0, RZ, 0xc0, !PT ;  /* 0x000007e007077812 */ /* 0x000fe400078ec0ff */
[----:B------:R-:W-:Y:S01]  /*0480*/  LEA R17, R17, R0, 0x18 ;  /* 0x0000000011117211 */ /* 0x000fe200078ec0ff */
[----:B------:R-:W-:Y:S01]  /*0490*/  IMAD R0, R4, -0xc, R2 ;  /* 0xfffffff404007824 */ /* 0x000fe200078e0202 */
[----:B------:R-:W-:-:S03]  /*04a0*/  IADD3 R15, PT, PT, R7, R4, RZ ;  /* 0x00000004070f7210 */ /* 0x000fc60007ffe0ff */
[----:B------:R-:W-:Y:S01]  /*04b0*/  IMAD.IADD R18, R16, 0x1, R17 ;  /* 0x0000000110127824 */ /* 0x000fe200078e0211 */
[----:B------:R-:W-:-:S04]  /*04c0*/  DEPBAR.LE SB0, 0x0 ;  /* 0x000080000000791a */ /* 0x000fc80000000000 */
[----:B------:R-:W-:Y:S01]  /*04d0*/  BAR.SYNC.DEFER_BLOCKING 0x0 ;  /* 0x0000000000007b1d */ /* 0x000fe20000010000 */
[----:B---3--:R-:W-:Y:S02]  /*04e0*/  IMAD R16, R6, UR6, RZ ;  /* 0x0000000606107c24 */ /* 0x008fe4000f8e02ff */
[----:B-1----:R-:W-:-:S04]  /*04f0*/  IMAD.WIDE.U32 R12, R15, 0x10, R12 ;  /* 0x000000100f0c7825 */ /* 0x002fc800078e000c */
[----:B------:R-:W-:Y:S02]  /*0500*/  IMAD R6, R15, 0x10, R18 ;  /* 0x000000100f067824 */ /* 0x000fe400078e0212 */
[----:B------:R-:W-:Y:S01]  /*0510*/  IMAD.WIDE R12, R16, 0x4, R12 ;  /* 0x00000004100c7825 */ /* 0x000fe200078e020c */
[----:B------:R1:W3:Y:S04]  /*0520*/  LDS R10, [R0+0x300] ;  /* 0x00030000000a7984 */ /* 0x0002e80000000800 */
[----:B--2---:R1:W2:Y:S04]  /*0530*/  LDS R9, [R0+0x2300] ;  /* 0x0023000000097984 */ /* 0x0042a80000000800 */
[----:B------:R1:W4:Y:S04]  /*0540*/  LDS R8, [R0+0x380] ;  /* 0x0003800000087984 */ /* 0x0003280000000800 */
[----:B------:R1:W1:Y:S04]  /*0550*/  LDS R7, [R0+0x2380] ;  /* 0x0023800000077984 */ /* 0x0002680000000800 */
[----:B------:R-:W-:Y:S01]  /*0560*/  @!PT LDS RZ, [RZ] ;  /* 0x00000000fffff984 */ /* 0x000fe20000000800 */
[----:B------:R-:W-:Y:S01]  /*0570*/  @!PT LDS RZ, [RZ] ;  /* 0x00000000fffff984 */ /* 0x000fe20000000800 */
[----:B------:R-:W-:Y:S01]  /*0580*/  @!PT LDS RZ, [RZ] ;  /* 0x00000000fffff984 */ /* 0x000fe20000000800 */
[----:B------:R5:W-:Y:S04]  /*0590*/  LDGSTS.E.BYPASS.128 [R6], desc[UR4][R12.64] ;  /* 0x000000000c067fae */ /* 0x000be8000b981804 */
[----:B------:R-:W0:Y:S01]  /*05a0*/  LDGDEPBAR ;  /* 0x00000000000079af */ /* 0x000e220000000000 */
[----:B-----5:R-:W-:-:S04]  /*05b0*/  SHF.L.U32 R12, R4, 0x2, RZ ;  /* 0x00000002040c7819 */ /* 0x020fc800000006ff */
[----:B------:R-:W-:Y:S02]  /*05c0*/  LOP3.LUT R13, R11, R12, RZ, 0xfc, !PT ;  /* 0x0000000c0b0d7212 */ /* 0x000fe400078efcff */
[----:B------:R-:W-:Y:S02]  /*05d0*/  IADD3 R11, PT, PT, R12, 0x80, R17 ;  /* 0x000000800c0b7810 */ /* 0x000fe40007ffe011 */
[----:B------:R-:W-:Y:S01]  /*05e0*/  IADD3 R14, PT, PT, R13, 0x2000, R14 ;  /* 0x000020000d0e7810 */ /* 0x000fe20007ffe00e */
[----:B------:R-:W-:-:S07]  /*05f0*/  IMAD.MOV.U32 R13, RZ, RZ, RZ ;  /* 0x000000ffff0d7224 */ /* 0x000fce00078e00ff */
.L_x_21:
[----:B------:R-:W-:-:S04]  /*0600*/  DEPBAR.LE SB0, 0x0 ;  /* 0x000080000000791a */ /* 0x000fc80000000000 */
[----:B------:R-:W-:Y:S01]  /*0610*/  IMAD.MOV.U32 R12, RZ, RZ, RZ ;  /* 0x000000ffff0c7224 */ /* 0x000fe200078e00ff */
[----:B-123--:R-:W-:Y:S06]  /*0620*/  BAR.SYNC.DEFER_BLOCKING 0x0 ;  /* 0x0000000000007b1d */ /* 0x00efec0000010000 */
.L_x_19:
[----:B-1----:R-:W5:Y:S01]  /*0630*/  S2R R27, SR_CgaCtaId ;  /* 0x00000000001b7919 */ /* 0x002f620000008800 */
[----:B------:R-:W-:Y:S01]  /*0640*/  MOV R26, 0x400 ;  /* 0x00000400001a7802 */ /* 0x000fe20000000f00 */
[----:B-1----:R-:W-:Y:S01]  /*0650*/  IMAD.MOV.U32 R24, RZ, RZ, R7 ;  /* 0x000000ffff187224 */ /* 0x002fe200078e0007 */
[----:B------:R-:W-:Y:S01]  /*0660*/  IADD3 R20, PT, PT, R12, R13, RZ ;  /* 0x0000000d0c147210 */ /* 0x000fe20007ffe0ff */
[----:B------:R-:W-:Y:S01]  /*0670*/  BSSY.RECONVERGENT B0, `(.L_x_6) ;  /* 0x0000023000007945 */ /* 0x000fe20003800200 */
[----:B------:R-:W-:Y:S01]  /*0680*/  IADD3 R15, PT, PT, R26, 0x4400, RZ ;  /* 0x000044001a0f7810 */ /* 0x000fe20007ffe0ff */
[----:B------:R-:W-:Y:S01]  /*0690*/  HFMA2 R7, -RZ, RZ, 0, 0 ;  /* 0x00000000ff077431 */ /* 0x000fe200000001ff */
[----:B------:R-:W-:Y:S01]  /*06a0*/  LOP3.LUT R21, R20, 0x1f, RZ, 0xc0, !PT ;  /* 0x0000001f14157812 */ /* 0x000fe200078ec0ff */
[----:B--2---:R-:W-:Y:S01]  /*06b0*/  IMAD.MOV.U32 R22, RZ, RZ, R9 ;  /* 0x000000ffff167224 */ /* 0x004fe200078e0009 */
[----:B----4-:R-:W-:Y:S01]  /*06c0*/  MOV R23, R8 ;  /* 0x0000000800177202 */ /* 0x010fe20000000f00 */
[----:B------:R-:W-:Y:S01]  /*06d0*/  IMAD.MOV.U32 R8, RZ, RZ, RZ ;  /* 0x000000ffff087224 */ /* 0x000fe200078e00ff */
[----:B------:R-:W-:Y:S01]  /*06e0*/  ISETP.NE.AND P0, PT, R4, R21, PT ;  /* 0x000000150400720c */ /* 0x000fe20003f05270 */
[----:B---3--:R-:W-:-:S02]  /*06f0*/  IMAD.MOV.U32 R21, RZ, RZ, R10 ;  /* 0x000000ffff157224 */ /* 0x008fc400078e000a */
[----:B------:R-:W-:Y:S01]  /*0700*/  IMAD R25, R20, 0x4, R5 ;  /* 0x0000000414197824 */ /* 0x000fe200078e0205 */
[----:B-----5:R-:W-:-:S05]  /*0710*/  LEA R15, R27, R15, 0x18 ;  /* 0x0000000f1b0f7211 */ /* 0x020fca00078ec0ff */
[----:B------:R-:W-:-:S04]  /*0720*/  IMAD R15, R12, 0x400, R15 ;  /* 0x000004000c0f7824 */ /* 0x000fc800078e020f */
[----:B------:R-:W-:-:S05]  /*0730*/  IMAD R15, R4, 0x4, R15 ;  /* 0x00000004040f7824 */ /* 0x000fca00078e020f */
[----:B------:R1:W2:Y:S04]  /*0740*/  LDS R16, [R15+0x200] ;  /* 0x000200000f107984 */ /* 0x0002a80000000800 */
[----:B------:R1:W3:Y:S04]  /*0750*/  LDS R17, [R15+0x280] ;  /* 0x000280000f117984 */ /* 0x0002e80000000800 */
[----:B------:R1:W4:Y:S04]  /*0760*/  LDS R18, [R15+0x300] ;  /* 0x000300000f127984 */ /* 0x0003280000000800 */
[----:B------:R1:W1:Y:S01]  /*0770*/  LDS R19, [R15+0x380] ;  /* 0x000380000f137984 */ /* 0x0002620000000800 */
[----:B------:R-:W-:Y:S05]  /*0780*/  @P0 BRA `(.L_x_7) ;  /* 0x0000000000440947 */ /* 0x000fea0003800000 */
[----:B------:R-:W-:-:S05]  /*0790*/  VIADD R26, R26, 0x4000 ;  /* 0x000040001a1a7836 */ /* 0x000fca0000000000 */
[----:B------:R-:W-:-:S04]  /*07a0*/  LEA R7, R27, R26, 0x18 ;  /* 0x0000001a1b077211 */ /* 0x000fc800078ec0ff */
[----:B------:R-:W-:-:S05]  /*07b0*/  LEA R7, R20, R7, 0x2 ;  /* 0x0000000714077211 */ /* 0x000fca00078e10ff */
[----:B------:R5:W2:Y:S02]  /*07c0*/  LDS R26, [R7] ;  /* 0x00000000071a7984 */ /* 0x000aa40000000800 */
[----:B-----5:R-:W-:-:S05]  /*07d0*/  VIADD R7, R4, 0xc0 ;  /* 0x000000c004077836 */ /* 0x020fca0000000000 */
[----:B------:R-:W-:-:S13]  /*07e0*/  ISETP.NE.AND P1, PT, R20, R7, PT ;  /* 0x000000071400720c */ /* 0x000fda0003f25270 */
[C---:B--2---:R-:W-:Y:S01]  /*07f0*/  @!P1 FMUL R8, R26.reuse, R21 ;  /* 0x000000151a089220 */ /* 0x044fe20000400000 */
[----:B------:R-:W-:Y:S01]  /*0800*/  @!P1 FMUL R7, R26, R22 ;  /* 0x000000161a079220 */ /* 0x000fe20000400000 */
[----:B------:R-:W-:Y:S06]  /*0810*/  @!P1 BRA `(.L_x_7) ;  /* 0x0000000000209947 */ /* 0x000fec0003800000 */
[----:B------:R-:W-:-:S05]  /*0820*/  VIADD R7, R4, 0xe0 ;  /* 0x000000e004077836 */ /* 0x000fca0000000000 */
[----:B------:R-:W-:-:S13]  /*0830*/  ISETP.NE.AND P1, PT, R20, R7, PT ;  /* 0x000000071400720c */ /* 0x000fda0003f25270 */
[----:B------:R-:W2:Y:S01]  /*0840*/  @P1 LDS R9, [R25] ;  /* 0x0000000019091984 */ /* 0x000ea20000000800 */
[C---:B------:R-:W-:Y:S01]  /*0850*/  @!P1 FMUL R8, R26.reuse, R23 ;  /* 0x000000171a089220 */ /* 0x040fe20000400000 */
[C---:B------:R-:W-:Y:S02]  /*0860*/  @!P1 FMUL R7, R26.reuse, R24 ;  /* 0x000000181a079220 */ /* 0x040fe40000400000 */
[----:B------:R-:W5:Y:S01]  /*0870*/  @P1 LDS R10, [R25+0x2000] ;  /* 0x00200000190a1984 */ /* 0x000f620000000800 */
[C---:B--2---:R-:W-:Y:S01]  /*0880*/  @P1 FMUL R8, R26.reuse, R9 ;  /* 0x000000091a081220 */ /* 0x044fe20000400000 */
[----:B-----5:R-:W-:-:S07]  /*0890*/  @P1 FMUL R7, R26, R10 ;  /* 0x0000000a1a071220 */ /* 0x020fce0000400000 */
.L_x_7:
[----:B------:R-:W-:Y:S05]  /*08a0*/  BSYNC.RECONVERGENT B0 ;  /* 0x0000000000007941 */ /* 0x000fea0003800200 */
.L_x_6:
[C---:B------:R-:W-:Y:S01]  /*08b0*/  LOP3.LUT R26, R20.reuse, 0x1f, RZ, 0xc0, !PT ;  /* 0x0000001f141a7812 */ /* 0x040fe200078ec0ff */
[----:B------:R-:W-:Y:S01]  /*08c0*/  BSSY.RECONVERGENT B0, `(.L_x_8) ;  /* 0x0000032000007945 */ /* 0x000fe20003800200 */
[----:B------:R-:W-:-:S03]  /*08d0*/  ISETP.GE.U32.AND P1, PT, R20, R4, PT ;  /* 0x000000041400720c */ /* 0x000fc60003f26070 */
[----:B------:R-:W1:Y:S04]  /*08e0*/  SHFL.IDX PT, R27, R8, R26, 0x1f ;  /* 0x00001f1a081b7589 */ /* 0x000e6800000e0000 */
[----:B------:R5:W1:Y:S02]  /*08f0*/  SHFL.IDX PT, R26, R7, R26, 0x1f ;  /* 0x00001f1a071a7589 */ /* 0x000a6400000e0000 */
[----:B-----5:R-:W-:-:S04]  /*0900*/  IADD3 R7, PT, PT, R20, -R4, RZ ;  /* 0x8000000414077210 */ /* 0x020fc80007ffe0ff */
[----:B------:R-:W-:-:S04]  /*0910*/  LEA.HI R7, R7, 0x1, RZ, 0x1b ;  /* 0x0000000107077811 */ /* 0x000fc800078fd8ff */
[----:B------:R-:W-:-:S04]  /*0920*/  SEL R7, R7, RZ, P1 ;  /* 0x000000ff07077207 */ /* 0x000fc80000800000 */
[----:B------:R-:W-:-:S13]  /*0930*/  ISETP.GT.U32.AND P1, PT, R7, 0x3, PT ;  /* 0x000000030700780c */ /* 0x000fda0003f24070 */
[----:B-1----:R-:W-:Y:S05]  /*0940*/  @P1 BRA `(.L_x_9) ;  /* 0x0000000000a41947 */ /* 0x002fea0003800000 */
[C---:B------:R-:W-:Y:S01]  /*0950*/  LOP3.LUT R8, R7.reuse, 0x1, RZ, 0xc0, !PT ;  /* 0x0000000107087812 */ /* 0x040fe200078ec0ff */
[----:B------:R-:W-:Y:S01]  /*0960*/  BSSY.RECONVERGENT B1, `(.L_x_10) ;  /* 0x000000f000017945 */ /* 0x000fe20003800200 */
[----:B------:R-:W-:Y:S02]  /*0970*/  ISETP.NE.AND P2, PT, R7, 0x3, PT ;  /* 0x000000030700780c */ /* 0x000fe40003f45270 */
[----:B------:R-:W-:Y:S01]  /*0980*/  ISETP.NE.U32.AND P1, PT, R8, 0x1, PT ;  /* 0x000000010800780c */ /* 0x000fe20003f25070 */
[----:B------:R-:W-:-:S12]  /*0990*/  IMAD.MOV.U32 R8, RZ, RZ, R7 ;  /* 0x000000ffff087224 */ /* 0x000fd800078e0007 */
[----:B------:R-:W-:Y:S05]  /*09a0*/  @P1 BRA `(.L_x_11) ;  /* 0x0000000000281947 */ /* 0x000fea0003800000 */
[C---:B------:R-:W-:Y:S01]  /*09b0*/  IMAD R15, R7.reuse, 0x80, R15 ;  /* 0x00000080070f7824 */ /* 0x040fe200078e020f */
[----:B------:R-:W-:-:S05]  /*09c0*/  LEA R8, R7, R0, 0x7 ;  /* 0x0000000007087211 */ /* 0x000fca00078e38ff */
[----:B------:R-:W-:Y:S04]  /*09d0*/  LDS R15, [R15] ;  /* 0x000000000f0f7984 */ /* 0x000fe80000000800 */
[----:B------:R-:W1:Y:S02]  /*09e0*/  LDS R9, [R8] ;  /* 0x0000000008097984 */ /* 0x000e640000000800 */
[----:B-1----:R-:W-:-:S05]  /*09f0*/  FFMA R9, R27, -R15, R9 ;  /* 0x8000000f1b097223 */ /* 0x002fca0000000009 */
[----:B------:R-:W-:Y:S04]  /*0a00*/  STS [R8], R9 ;  /* 0x0000000908007388 */ /* 0x000fe80000000800 */
[----:B------:R-:W1:Y:S02]  /*0a10*/  LDS R9, [R8+0x2000] ;  /* 0x0020000008097984 */ /* 0x000e640000000800 */
[----:B-1----:R-:W-:-:S05]  /*0a20*/  FFMA R9, R26, -R15, R9 ;  /* 0x8000000f1a097223 */ /* 0x002fca0000000009 */
[----:B------:R1:W-:Y:S02]  /*0a30*/  STS [R8+0x2000], R9 ;  /* 0x0020000908007388 */ /* 0x0003e40000000800 */
[----:B-1----:R-:W-:-:S07]  /*0a40*/  VIADD R8, R7, 0x1 ;  /* 0x0000000107087836 */ /* 0x002fce0000000000 */
.L_x_11:
[----:B------:R-:W-:Y:S05]  /*0a50*/  BSYNC.RECONVERGENT B1 ;  /* 0x0000000000017941 */ /* 0x000fea0003800200 */
.L_x_10:
[----:B------:R-:W-:Y:S05]  /*0a60*/  @!P2 BRA `(.L_x_9) ;  /* 0x00000000005ca947 */ /* 0x000fea0003800000 */
[----:B------:R-:W-:-:S05]  /*0a70*/  IMAD.SHL.U32 R9, R8, 0x80, RZ ;  /* 0x0000008008097824 */ /* 0x000fca00078e00ff */
[----:B------:R-:W-:Y:S01]  /*0a80*/  LEA R10, R12, R9, 0xa ;  /* 0x000000090c0a7211 */ /* 0x000fe200078e50ff */
[----:B------:R-:W-:-:S04]  /*0a90*/  IMAD.IADD R9, R14, 0x1, R9 ;  /* 0x000000010e097824 */ /* 0x000fc800078e0209 */
[----:B------:R-:W-:-:S07]  /*0aa0*/  IMAD.IADD R10, R11, 0x1, R10 ;  /* 0x000000010b0a7824 */ /* 0x000fce00078e020a */
.L_x_12:
[----:B------:R-:W-:Y:S01]  /*0ab0*/  LDS R15, [R10+-0x80] ;  /* 0xffff80000a0f7984 */ /* 0x000fe20000000800 */
[----:B------:R-:W-:-:S03]  /*0ac0*/  IADD3 R8, PT, PT, R8, 0x2, RZ ;  /* 0x0000000208087810 */ /* 0x000fc60007ffe0ff */
[----:B------:R-:W1:Y:S01]  /*0ad0*/  LDS R28, [R9+-0x2000] ;  /* 0xffe00000091c7984 */ /* 0x000e620000000800 */
[----:B------:R-:W-:Y:S01]  /*0ae0*/  ISETP.NE.AND P1, PT, R8, 0x4, PT ;  /* 0x000000040800780c */ /* 0x000fe20003f25270 */
[----:B-1----:R-:W-:-:S05]  /*0af0*/  FFMA R28, R27, -R15, R28 ;  /* 0x8000000f1b1c7223 */ /* 0x002fca000000001c */
[----:B------:R-:W-:Y:S04]  /*0b00*/  STS [R9+-0x2000], R28 ;  /* 0xffe0001c09007388 */ /* 0x000fe80000000800 */
[----:B------:R-:W1:Y:S02]  /*0b10*/  LDS R28, [R9] ;  /* 0x00000000091c7984 */ /* 0x000e640000000800 */
[----:B-1----:R-:W-:-:S05]  /*0b20*/  FFMA R28, R26, -R15, R28 ;  /* 0x8000000f1a1c7223 */ /* 0x002fca000000001c */
[----:B------:R-:W-:Y:S04]  /*0b30*/  STS [R9], R28 ;  /* 0x0000001c09007388 */ /* 0x000fe80000000800 */
[----:B------:R-:W-:Y:S04]  /*0b40*/  LDS R28, [R9+-0x1f80] ;  /* 0xffe08000091c7984 */ /* 0x000fe80000000800 */
[----:B------:R1:W5:Y:S02]  /*0b50*/  LDS R15, [R10] ;  /* 0x000000000a0f7984 */ /* 0x0003640000000800 */
[----:B-1----:R-:W-:-:S02]  /*0b60*/  VIADD R10, R10, 0x100 ;  /* 0x000001000a0a7836 */ /* 0x002fc40000000000 */
[----:B-----5:R-:W-:-:S05]  /*0b70*/  FFMA R28, R27, -R15, R28 ;  /* 0x8000000f1b1c7223 */ /* 0x020fca000000001c */
[----:B------:R-:W-:Y:S04]  /*0b80*/  STS [R9+-0x1f80], R28 ;  /* 0xffe0801c09007388 */ /* 0x000fe80000000800 */
[----:B------:R-:W1:Y:S02]  /*0b90*/  LDS R28, [R9+0x80] ;  /* 0x00008000091c7984 */ /* 0x000e640000000800 */
[----:B-1----:R-:W-:-:S05]  /*0ba0*/  FFMA R28, R26, -R15, R28 ;  /* 0x8000000f1a1c7223 */ /* 0x002fca000000001c */
[----:B------:R1:W-:Y:S02]  /*0bb0*/  STS [R9+0x80], R28 ;  /* 0x0000801c09007388 */ /* 0x0003e40000000800 */
[----:B-1----:R-:W-:Y:S01]  /*0bc0*/  VIADD R9, R9, 0x100 ;  /* 0x0000010009097836 */ /* 0x002fe20000000000 */
[----:B------:R-:W-:Y:S06]  /*0bd0*/  @P1 BRA `(.L_x_12) ;  /* 0xfffffffc00b41947 */ /* 0x000fec000383ffff */
.L_x_9:
[----:B------:R-:W-:Y:S05]  /*0be0*/  BSYNC.RECONVERGENT B0 ;  /* 0x0000000000007941 */ /* 0x000fea0003800200 */
.L_x_8:
[----:B------:R-:W-:Y:S01]  /*0bf0*/  ISETP.GT.U32.AND P1, PT, R7, 0x4, PT ;  /* 0x000000040700780c */ /* 0x000fe20003f24070 */
[----:B------:R-:W-:Y:S04]  /*0c00*/  BSSY.RECONVERGENT B0, `(.L_x_13) ;  /* 0x0000013000007945 */ /* 0x000fe80003800200 */
[----:B------:R-:W-:Y:S08]  /*0c10*/  BSSY.RELIABLE B1, `(.L_x_14) ;  /* 0x000000b000017945 */ /* 0x000ff00003800100 */
[----:B------:R-:W2:Y:S04]  /*0c20*/  @!P1 LDS R8, [R0+0x200] ;  /* 0x0002000000089984 */ /* 0x000ea80000000800 */
[----:B------:R-:W1:Y:S01]  /*0c30*/  @!P1 LDS R9, [R0+0x2200] ;  /* 0x0022000000099984 */ /* 0x000e620000000800 */
[C---:B--2---:R-:W-:Y:S01]  /*0c40*/  @!P1 FFMA R8, -R16.reuse, R27, R8 ;  /* 0x0000001b10089223 */ /* 0x044fe20000000108 */
[----:B-1----:R-:W-:-:S04]  /*0c50*/  @!P1 FFMA R9, -R16, R26, R9 ;  /* 0x0000001a10099223 */ /* 0x002fc80000000109 */
[----:B------:R1:W-:Y:S04]  /*0c60*/  @!P1 STS [R0+0x200], R8 ;  /* 0x0002000800009388 */ /* 0x0003e80000000800 */
[----:B------:R1:W-:Y:S01]  /*0c70*/  @!P1 STS [R0+0x2200], R9 ;  /* 0x0022000900009388 */ /* 0x0003e20000000800 */
[----:B------:R-:W-:Y:S05]  /*0c80*/  @!P1 BRA `(.L_x_15) ;  /* 0x00000000000c9947 */ /* 0x000fea0003800000 */
[----:B------:R-:W-:-:S13]  /*0c90*/  ISETP.NE.AND P1, PT, R7, 0x5, PT ;  /* 0x000000050700780c */ /* 0x000fda0003f25270 */
[----:B------:R-:W-:Y:S05]  /*0ca0*/  @P1 BREAK.RELIABLE B1 ;  /* 0x0000000000011942 */ /* 0x000fea0003800100 */
[----:B------:R-:W-:Y:S05]  /*0cb0*/  @P1 BRA `(.L_x_16) ;  /* 0x00000000001c1947 */ /* 0x000fea0003800000 */
.L_x_15:
[----:B------:R-:W-:Y:S05]  /*0cc0*/  BSYNC.RELIABLE B1 ;  /* 0x0000000000017941 */ /* 0x000fea0003800100 */
.L_x_14:
[----:B-1----:R-:W3:Y:S04]  /*0cd0*/  LDS R8, [R0+0x280] ;  /* 0x0002800000087984 */ /* 0x002ee80000000800 */
[----:B------:R-:W1:Y:S01]  /*0ce0*/  LDS R9, [R0+0x2280] ;  /* 0x0022800000097984 */ /* 0x000e620000000800 */
[C---:B---3--:R-:W-:Y:S01]  /*0cf0*/  FFMA R8, -R17.reuse, R27, R8 ;  /* 0x0000001b11087223 */ /* 0x048fe20000000108 */
[----:B-1----:R-:W-:-:S04]  /*0d00*/  FFMA R9, -R17, R26, R9 ;  /* 0x0000001a11097223 */ /* 0x002fc80000000109 */
[----:B------:R2:W-:Y:S04]  /*0d10*/  STS [R0+0x280], R8 ;  /* 0x0002800800007388 */ /* 0x0005e80000000800 */
[----:B------:R2:W-:Y:S02]  /*0d20*/  STS [R0+0x2280], R9 ;  /* 0x0022800900007388 */ /* 0x0005e40000000800 */
.L_x_16:
[----:B------:R-:W-:Y:S05]  /*0d30*/  BSYNC.RECONVERGENT B0 ;  /* 0x0000000000007941 */ /* 0x000fea0003800200 */
.L_x_13:
[----:B------:R-:W-:Y:S05]  /*0d40*/  WARPSYNC.ALL ;  /* 0x0000000000007948 */ /* 0x000fea0003800000 */
[C---:B------:R-:W-:Y:S01]  /*0d50*/  ISETP.GE.U32.AND P1, PT, R7.reuse, 0x7, PT ;  /* 0x000000070700780c */ /* 0x040fe20003f26070 */
[----:B------:R-:W-:Y:S01]  /*0d60*/  BSSY.RECONVERGENT B0, `(.L_x_17) ;  /* 0x000001e000007945 */ /* 0x000fe20003800200 */
[----:B------:R-:W-:-:S11]  /*0d70*/  ISETP.GE.U32.AND P2, PT, R7, 0x8, PT ;  /* 0x000000080700780c */ /* 0x000fd60003f46070 */
[CC--:B----4-:R-:W-:Y:S01]  /*0d80*/  @!P1 FFMA R21, -R18.reuse, R27.reuse, R21 ;  /* 0x0000001b12159223 */ /* 0x0d0fe20000000115 */
[-C--:B------:R-:W-:Y:S01]  /*0d90*/  @!P1 FFMA R22, -R18, R26.reuse, R22 ;  /* 0x0000001a12169223 */ /* 0x080fe20000000116 */
[C---:B------:R-:W-:Y:S01]  /*0da0*/  @!P2 FFMA R24, -R19.reuse, R26, R24 ;  /* 0x0000001a1318a223 */ /* 0x040fe20000000118 */
[----:B------:R-:W-:Y:S02]  /*0db0*/  @!P2 FFMA R23, -R19, R27, R23 ;  /* 0x0000001b1317a223 */ /* 0x000fe40000000117 */
[----:B------:R-:W-:Y:S01]  /*0dc0*/  MOV R10, R21 ;  /* 0x00000015000a7202 */ /* 0x000fe20000000f00 */
[----:B-12---:R-:W-:Y:S01]  /*0dd0*/  IMAD.MOV.U32 R9, RZ, RZ, R22 ;  /* 0x000000ffff097224 */ /* 0x006fe200078e0016 */
[----:B------:R-:W-:Y:S01]  /*0de0*/  MOV R7, R24 ;  /* 0x0000001800077202 */ /* 0x000fe20000000f00 */
[----:B------:R-:W-:Y:S01]  /*0df0*/  IMAD.MOV.U32 R8, RZ, RZ, R23 ;  /* 0x000000ffff087224 */ /* 0x000fe200078e0017 */
[----:B------:R-:W-:Y:S06]  /*0e00*/  @P0 BRA `(.L_x_18) ;  /* 0x00000000004c0947 */ /* 0x000fec0003800000 */
[----:B------:R-:W-:Y:S01]  /*0e10*/  VIADD R7, R4, 0xc0 ;  /* 0x000000c004077836 */ /* 0x000fe20000000000 */
[----:B------:R-:W-:Y:S01]  /*0e20*/  MOV R9, R26 ;  /* 0x0000001a00097202 */ /* 0x000fe20000000f00 */
[----:B------:R-:W-:Y:S02]  /*0e30*/  IMAD.MOV.U32 R10, RZ, RZ, R27 ;  /* 0x000000ffff0a7224 */ /* 0x000fe400078e001b */
[----:B------:R-:W-:Y:S01]  /*0e40*/  IMAD.MOV.U32 R8, RZ, RZ, R23 ;  /* 0x000000ffff087224 */ /* 0x000fe200078e0017 */
[----:B------:R-:W-:Y:S01]  /*0e50*/  ISETP.NE.AND P0, PT, R20, R7, PT ;  /* 0x000000071400720c */ /* 0x000fe20003f05270 */
[----:B------:R-:W-:-:S12]  /*0e60*/  IMAD.MOV.U32 R7, RZ, RZ, R24 ;  /* 0x000000ffff077224 */ /* 0x000fd800078e0018 */
[----:B------:R-:W-:Y:S05]  /*0e70*/  @!P0 BRA `(.L_x_18) ;  /* 0x0000000000308947 */ /* 0x000fea0003800000 */
[----:B------:R-:W-:Y:S01]  /*0e80*/  IADD3 R7, PT, PT, R4, 0xe0, RZ ;  /* 0x000000e004077810 */ /* 0x000fe20007ffe0ff */
[----:B------:R-:W-:Y:S01]  /*0e90*/  IMAD.MOV.U32 R8, RZ, RZ, R27 ;  /* 0x000000ffff087224 */ /* 0x000fe200078e001b */
[----:B------:R-:W-:Y:S01]  /*0ea0*/  MOV R9, R22 ;  /* 0x0000001600097202 */ /* 0x000fe20000000f00 */
[----:B------:R-:W-:Y:S01]  /*0eb0*/  IMAD.MOV.U32 R10, RZ, RZ, R21 ;  /* 0x000000ffff0a7224 */ /* 0x000fe200078e0015 */
[----:B------:R-:W-:Y:S01]  /*0ec0*/  ISETP.NE.AND P0, PT, R20, R7, PT ;  /* 0x000000071400720c */ /* 0x000fe20003f05270 */
[----:B------:R-:W-:-:S12]  /*0ed0*/  IMAD.MOV.U32 R7, RZ, RZ, R26 ;  /* 0x000000ffff077224 */ /* 0x000fd800078e001a */
[----:B------:R1:W-:Y:S01]  /*0ee0*/  @P0 STS [R25], R27 ;  /* 0x0000001b19000388 */ /* 0x0003e20000000800 */
[----:B------:R-:W-:Y:S01]  /*0ef0*/  @P0 MOV R8, R23 ;  /* 0x0000001700080202 */ /* 0x000fe20000000f00 */
[----:B------:R-:W-:Y:S01]  /*0f00*/  @P0 IMAD.MOV.U32 R10, RZ, RZ, R21 ;  /* 0x000000ffff0a0224 */ /* 0x000fe200078e0015 */
[----:B------:R-:W-:Y:S01]  /*0f10*/  @P0 MOV R9, R22 ;  /* 0x0000001600090202 */ /* 0x000fe20000000f00 */
[----:B------:R1:W-:Y:S01]  /*0f20*/  @P0 STS [R25+0x2000], R26 ;  /* 0x0020001a19000388 */ /* 0x0003e20000000800 */
[----:B------:R-:W-:-:S07]  /*0f30*/  @P0 IMAD.MOV.U32 R7, RZ, RZ, R24 ;  /* 0x000000ffff070224 */ /* 0x000fce00078e0018 */
.L_x_18:
[----:B------:R-:W-:Y:S05]  /*0f40*/  BSYNC.RECONVERGENT B0 ;  /* 0x0000000000007941 */ /* 0x000fea0003800200 */
.L_x_17:
[----:B------:R-:W-:Y:S01]  /*0f50*/  IADD3 R12, PT, PT, R12, 0x1, RZ ;  /* 0x000000010c0c7810 */ /* 0x000fe20007ffe0ff */
[----:B------:R-:W-:Y:S03]  /*0f60*/  BAR.SYNC.DEFER_BLOCKING 0x0 ;  /* 0x0000000000007b1d */ /* 0x000fe60000010000 */
[----:B------:R-:W-:-:S13]  /*0f70*/  ISETP.NE.AND P0, PT, R12, 0x4, PT ;  /* 0x000000040c00780c */ /* 0x000fda0003f05270 */
[----:B------:R-:W-:Y:S05]  /*0f80*/  @P0 BRA `(.L_x_19) ;  /* 0xfffffff400a80947 */ /* 0x000fea000383ffff */
[----:B------:R-:W-:-:S13]  /*0f90*/  ISETP.GT.U32.AND P0, PT, R13, 0xfb, PT ;  /* 0x000000fb0d00780c */ /* 0x000fda0003f04070 */
[----:B------:R-:W-:Y:S05]  /*0fa0*/  @P0 BRA `(.L_x_20) ;  /* 0x0000000000440947 */ /* 0x000fea0003800000 */
[----:B------:R-:W2:Y:S01]  /*0fb0*/  S2R R15, SR_TID.Y ;  /* 0x00000000000f7919 */ /* 0x000ea20000002200 */
[----:B---3--:R-:W3:Y:S01]  /*0fc0*/  LDC.64 R16, c[0x0][0x380] ;  /* 0x0000e000ff107b82 */ /* 0x008ee20000000a00 */
[----:B------:R-:W4:Y:S01]  /*0fd0*/  LDCU UR6, c[0x0][0x390] ;  /* 0x00007200ff0677ac */ /* 0x000f220008000800 */
[----:B------:R-:W5:Y:S01]  /*0fe0*/  S2R R12, SR_TID.Y ;  /* 0x00000000000c7919 */ /* 0x000f620000002200 */
[----:B--2---:R-:W-:Y:S01]  /*0ff0*/  IMAD.SHL.U32 R15, R15, 0x8, RZ ;  /* 0x000000080f0f7824 */ /* 0x004fe200078e00ff */
[----:B-----5:R-:W-:-:S04]  /*1000*/  LOP3.LUT R12, R12, 0x3, RZ, 0xc0, !PT ;  /* 0x000000030c0c7812 */ /* 0x020fc800078ec0ff */
[----:B------:R-:W-:Y:S02]  /*1010*/  LOP3.LUT R15, R15, 0x7e0, RZ, 0xc0, !PT ;  /* 0x000007e00f0f7812 */ /* 0x000fe400078ec0ff */
[----:B------:R-:W-:Y:S02]  /*1020*/  IADD3 R12, PT, PT, R12, 0x4, R13 ;  /* 0x000000040c0c7810 */ /* 0x000fe40007ffe00d */
[----:B------:R-:W-:-:S03]  /*1030*/  IADD3 R15, PT, PT, R15, R4, RZ ;  /* 0x000000040f0f7210 */ /* 0x000fc60007ffe0ff */
[----:B----4-:R-:W-:Y:S02]  /*1040*/  IMAD R12, R12, UR6, RZ ;  /* 0x000000060c0c7c24 */ /* 0x010fe4000f8e02ff */
[----:B---3--:R-:W-:-:S04]  /*1050*/  IMAD.WIDE.U32 R16, R15, 0x10, R16 ;  /* 0x000000100f107825 */ /* 0x008fc800078e0010 */
[----:B------:R-:W-:-:S05]  /*1060*/  IMAD.WIDE R16, R12, 0x4, R16 ;  /* 0x000000040c107825 */ /* 0x000fca00078e0210 */
[----:B------:R-:W-:Y:S01]  /*1070*/  @!PT LDS RZ, [RZ] ;  /* 0x00000000fffff984 */ /* 0x000fe20000000800 */
[----:B------:R-:W-:Y:S01]  /*1080*/  @!PT LDS RZ, [RZ] ;  /* 0x00000000fffff984 */ /* 0x000fe20000000800 */
[----:B------:R-:W-:Y:S01]  /*1090*/  @!PT LDS RZ, [RZ] ;  /* 0x00000000fffff984 */ /* 0x000fe20000000800 */
[----:B------:R2:W-:Y:S04]  /*10a0*/  LDGSTS.E.BYPASS.128 [R6], desc[UR4][R16.64] ;  /* 0x0000000010067fae */ /* 0x0005e8000b981804 */
[----:B------:R-:W0:Y:S02]  /*10b0*/  LDGDEPBAR ;  /* 0x00000000000079af */ /* 0x000e240000000000 */
.L_x_20:
[C---:B------:R-:W-:Y:S01]  /*10c0*/  ISETP.GE.U32.AND P0, PT, R13.reuse, 0xfc, PT ;  /* 0x000000fc0d00780c */ /* 0x040fe20003f06070 */
[----:B------:R-:W-:-:S12]  /*10d0*/  VIADD R13, R13, 0x4 ;  /* 0x000000040d0d7836 */ /* 0x000fd80000000000 */
[----:B------:R-:W-:Y:S05]  /*10e0*/  @!P0 BRA `(.L_x_21) ;  /* 0xfffffff400448947 */ /* 0x000fea000383ffff */
[----:B------:R-:W-:Y:S01]  /*10f0*/  STS [R0+0x300], R10 ;  /* 0x0003000a00007388 */ /* 0x000fe20000000800 */
[----:B------:R-:W-:-:S03]  /*1100*/  IMAD R12, R4, 0xc, R0 ;  /* 0x0000000c040c7824 */ /* 0x000fc600078e0200 */
[----:B------:R-:W-:Y:S04]  /*1110*/  STS [R0+0x2300], R9 ;  /* 0x0023000900007388 */ /* 0x000fe80000000800 */
[----:B------:R-:W-:Y:S04]  /*1120*/  STS [R0+0x380], R8 ;  /* 0x0003800800007388 */ /* 0x000fe80000000800 */
[----:B------:R2:W-:Y:S01]  /*1130*/  STS [R0+0x2380], R7 ;  /* 0x0023800700007388 */ /* 0x0005e20000000800 */
[----:B------:R-:W-:Y:S08]  /*1140*/  BAR.SYNC.DEFER_BLOCKING 0x0 ;  /* 0x0000000000007b1d */ /* 0x000ff00000010000 */
[----:B--2---:R-:W2:Y:S01]  /*1150*/  LDC.64 R6, c[0x0][0x388] ;  /* 0x0000e200ff067b82 */ /* 0x004ea20000000a00 */
[----:B---3--:R-:W3:Y:S04]  /*1160*/  LDS.128 R16, [R12+0x2000] ;  /* 0x002000000c107984 */ /* 0x008ee80000000c00 */
[----:B------:R-:W4:Y:S01]  /*1170*/  LDS.128 R8, [R2] ;  /* 0x0000000002087984 */ /* 0x000f220000000c00 */
[----:B--2---:R-:W-:-:S03]  /*1180*/  IMAD.WIDE R6, R3, 0x4, R6 ;  /* 0x0000000403067825 */ /* 0x004fc600078e0206 */
[----:B------:R-:W2:Y:S04]  /*1190*/  LDS.128 R20, [R2+0x200] ;  /* 0x0002000002147984 */ /* 0x000ea80000000c00 */
[----:B------:R-:W5:Y:S01]  /*11a0*/  LDS.128 R12, [R12+0x2200] ;  /* 0x002200000c0c7984 */ /* 0x000f620000000c00 */
[----:B------:R-:W-:-:S05]  /*11b0*/  IMAD.WIDE.U32 R6, R4, 0x10, R6 ;  /* 0x0000001004067825 */ /* 0x000fca00078e0006 */
[----:B---3--:R-:W-:Y:S04]  /*11c0*/  STG.E.128 desc[UR4][R6.64+0x2000], R16 ;  /* 0x0020001006007986 */ /* 0x008fe8000c101d04 */
[----:B----4-:R-:W-:Y:S04]  /*11d0*/  STG.E.128 desc[UR4][R6.64], R8 ;  /* 0x0000000806007986 */ /* 0x010fe8000c101d04 */
[----:B--2---:R-:W-:Y:S04]  /*11e0*/  STG.E.128 desc[UR4][R6.64+0x200], R20 ;  /* 0x0002001406007986 */ /* 0x004fe8000c101d04 */
[----:B-----5:R-:W-:Y:S01]  /*11f0*/  STG.E.128 desc[UR4][R6.64+0x2200], R12 ;  /* 0x0022000c06007986 */ /* 0x020fe2000c101d04 */
[----:B------:R-:W-:Y:S05]  /*1200*/  EXIT ;  /* 0x000000000000794d */ /* 0x000fea0003800000 */
        .weak           $__internal_0_$__cuda_sm20_rcp_rn_f32_slowpath
        .type           $__internal_0_$__cuda_sm20_rcp_rn_f32_slowpath,@function
        .size           $__internal_0_$__cuda_sm20_rcp_rn_f32_slowpath,(.L_x_27 - $__internal_0_$__cuda_sm20_rcp_rn_f32_slowpath)
$__internal_0_$__cuda_sm20_rcp_rn_f32_slowpath:
[----:B------:R-:W-:Y:S01]  /*1210*/  SHF.L.U32 R9, R0, 0x1, RZ ;  /* 0x0000000100097819 */ /* 0x000fe200000006ff */
[----:B------:R-:W-:Y:S03]  /*1220*/  BSSY.RECONVERGENT B2, `(.L_x_22) ;  /* 0x0000030000027945 */ /* 0x000fe60003800200 */
[----:B------:R-:W-:-:S04]  /*1230*/  SHF.R.U32.HI R9, RZ, 0x18, R9 ;  /* 0x00000018ff097819 */ /* 0x000fc80000011609 */
[----:B------:R-:W-:-:S13]  /*1240*/  ISETP.NE.U32.AND P0, PT, R9, RZ, PT ;  /* 0x000000ff0900720c */ /* 0x000fda0003f05070 */
[----:B------:R-:W-:Y:S05]  /*1250*/  @P0 BRA `(.L_x_23) ;  /* 0x0000000000280947 */ /* 0x000fea0003800000 */
[----:B------:R-:W-:-:S05]  /*1260*/  IMAD.SHL.U32 R9, R0, 0x2, RZ ;  /* 0x0000000200097824 */ /* 0x000fca00078e00ff */
[----:B------:R-:W-:-:S13]  /*1270*/  ISETP.NE.AND P0, PT, R9, RZ, PT ;  /* 0x000000ff0900720c */ /* 0x000fda0003f05270 */
[----:B------:R-:W-:Y:S01]  /*1280*/  @P0 FFMA R10, R0, 1.84467440737095516160e+19, RZ ;  /* 0x5f800000000a0823 */ /* 0x000fe200000000ff */
[----:B------:R-:W-:Y:S08]  /*1290*/  @!P0 MUFU.RCP R9, R0 ;  /* 0x0000000000098308 */ /* 0x000ff00000001000 */
[----:B------:R-:W1:Y:S02]  /*12a0*/  @P0 MUFU.RCP R12, R10 ;  /* 0x0000000a000c0308 */ /* 0x000e640000001000 */
[----:B-1----:R-:W-:-:S04]  /*12b0*/  @P0 FFMA R10, R10, R12, -1 ;  /* 0xbf8000000a0a0423 */ /* 0x002fc8000000000c */
[----:B------:R-:W-:-:S04]  /*12c0*/  @P0 FADD.FTZ R0, -R10, -RZ ;  /* 0x800000ff0a000221 */ /* 0x000fc80000010100 */
[----:B------:R-:W-:-:S04]  /*12d0*/  @P0 FFMA R0, R12, R0, R12 ;  /* 0x000000000c000223 */ /* 0x000fc8000000000c */
[----:B------:R-:W-:Y:S01]  /*12e0*/  @P0 FFMA R9, R0, 1.84467440737095516160e+19, RZ ;  /* 0x5f80000000090823 */ /* 0x000fe200000000ff */
[----:B------:R-:W-:Y:S06]  /*12f0*/  BRA `(.L_x_24) ;  /* 0x0000000000887947 */ /* 0x000fec0003800000 */
.L_x_23:
[----:B------:R-:W-:-:S04]  /*1300*/  IADD3 R10, PT, PT, R9, -0xfd, RZ ;  /* 0xffffff03090a7810 */ /* 0x000fc80007ffe0ff */
[----:B------:R-:W-:-:S13]  /*1310*/  ISETP.GT.U32.AND P0, PT, R10, 0x1, PT ;  /* 0x000000010a00780c */ /* 0x000fda0003f04070 */
[----:B------:R-:W-:Y:S05]  /*1320*/  @P0 BRA `(.L_x_25) ;  /* 0x0000000000780947 */ /* 0x000fea0003800000 */
[----:B------:R-:W-:Y:S01]  /*1330*/  LOP3.LUT R12, R0, 0x7fffff, RZ, 0xc0, !PT ;  /* 0x007fffff000c7812 */ /* 0x000fe200078ec0ff */
[----:B------:R-:W-:Y:S01]  /*1340*/  IMAD.MOV.U32 R16, RZ, RZ, 0x3 ;  /* 0x00000003ff107424 */ /* 0x000fe200078e00ff */
[----:B------:R-:W-:Y:S02]  /*1350*/  IADD3 R9, PT, PT, R9, -0xfc, RZ ;  /* 0xffffff0409097810 */ /* 0x000fe40007ffe0ff */
[----:B------:R-:W-:Y:S02]  /*1360*/  LOP3.LUT R12, R12, 0x3f800000, RZ, 0xfc, !PT ;  /* 0x3f8000000c0c7812 */ /* 0x000fe400078efcff */
[----:B------:R-:W-:Y:S02]  /*1370*/  SHF.L.U32 R16, R16, R10, RZ ;  /* 0x0000000a10107219 */ /* 0x000fe400000006ff */
[----:B------:R-:W1:Y:S02]  /*1380*/  MUFU.RCP R13, R12 ;  /* 0x0000000c000d7308 */ /* 0x000e640000001000 */
[----:B-1----:R-:W-:-:S04]  /*1390*/  FFMA R12, R12, R13, -1 ;  /* 0xbf8000000c0c7423 */ /* 0x002fc8000000000d */
[----:B------:R-:W-:-:S04]  /*13a0*/  FADD.FTZ R12, -R12, -RZ ;  /* 0x800000ff0c0c7221 */ /* 0x000fc80000010100 */
[CCC-:B------:R-:W-:Y:S01]  /*13b0*/  FFMA.RM R15, R13.reuse, R12.reuse, R13.reuse ;  /* 0x0000000c0d0f7223 */ /* 0x1c0fe2000000400d */
[----:B------:R-:W-:-:S04]  /*13c0*/  FFMA.RP R13, R13, R12, R13 ;  /* 0x0000000c0d0d7223 */ /* 0x000fc8000000800d */
[C---:B------:R-:W-:Y:S02]  /*13d0*/  LOP3.LUT R12, R15.reuse, 0x7fffff, RZ, 0xc0, !PT ;  /* 0x007fffff0f0c7812 */ /* 0x040fe400078ec0ff */
[----:B------:R-:W-:Y:S02]  /*13e0*/  FSETP.NEU.FTZ.AND P0, PT, R15, R13, PT ;  /* 0x0000000d0f00720b */ /* 0x000fe40003f1d000 */
[----:B------:R-:W-:Y:S02]  /*13f0*/  LOP3.LUT R12, R12, 0x800000, RZ, 0xfc, !PT ;  /* 0x008000000c0c7812 */ /* 0x000fe400078efcff */
[----:B------:R-:W-:Y:S02]  /*1400*/  SEL R13, RZ, 0xffffffff, !P0 ;  /* 0xffffffffff0d7807 */ /* 0x000fe40004000000 */
[----:B------:R-:W-:Y:S02]  /*1410*/  LOP3.LUT R16, R16, R12, RZ, 0xc0, !PT ;  /* 0x0000000c10107212 */ /* 0x000fe400078ec0ff */
[----:B------:R-:W-:-:S02]  /*1420*/  IADD3 R13, PT, PT, -R13, RZ, RZ ;  /* 0x000000ff0d0d7210 */ /* 0x000fc40007ffe1ff */
[-C--:B------:R-:W-:Y:S02]  /*1430*/  SHF.R.U32.HI R16, RZ, R10.reuse, R16 ;  /* 0x0000000aff107219 */ /* 0x080fe40000011610 */
[--C-:B------:R-:W-:Y:S02]  /*1440*/  LOP3.LUT P1, RZ, R13, R10, R12.reuse, 0xf8, !PT ;  /* 0x0000000a0dff7212 */ /* 0x100fe4000782f80c */
[C---:B------:R-:W-:Y:S02]  /*1450*/  LOP3.LUT P0, RZ, R16.reuse, 0x1, RZ, 0xc0, !PT ;  /* 0x0000000110ff7812 */ /* 0x040fe4000780c0ff */
[----:B------:R-:W-:Y:S02]  /*1460*/  LOP3.LUT P2, RZ, R16, 0x2, RZ, 0xc0, !PT ;  /* 0x0000000210ff7812 */ /* 0x000fe4000784c0ff */
[----:B------:R-:W-:Y:S02]  /*1470*/  SHF.R.U32.HI R9, RZ, R9, R12 ;  /* 0x00000009ff097219 */ /* 0x000fe4000001160c */
[----:B------:R-:W-:-:S02]  /*1480*/  PLOP3.LUT P0, PT, P0, P1, P2, 0xe0, 0x0 ;  /* 0x000000000000781c */ /* 0x000fc40000703c20 */
[----:B------:R-:W-:Y:S02]  /*1490*/  LOP3.LUT P1, RZ, R0, 0x7fffff, RZ, 0xc0, !PT ;  /* 0x007fffff00ff7812 */ /* 0x000fe4000782c0ff */
[----:B------:R-:W-:-:S05]  /*14a0*/  SEL R10, RZ, 0x1, !P0 ;  /* 0x00000001ff0a7807 */ /* 0x000fca0004000000 */
[----:B------:R-:W-:-:S05]  /*14b0*/  IMAD.MOV R10, RZ, RZ, -R10 ;  /* 0x000000ffff0a7224 */ /* 0x000fca00078e0a0a */
[----:B------:R-:W-:-:S13]  /*14c0*/  ISETP.GE.AND P0, PT, R10, RZ, PT ;  /* 0x000000ff0a00720c */ /* 0x000fda0003f06270 */
[----:B------:R-:W-:-:S05]  /*14d0*/  @!P0 VIADD R9, R9, 0x1 ;  /* 0x0000000109098836 */ /* 0x000fca0000000000 */
[----:B------:R-:W-:-:S04]  /*14e0*/  @!P1 SHF.L.U32 R9, R9, 0x1, RZ ;  /* 0x0000000109099819 */ /* 0x000fc800000006ff */
[----:B------:R-:W-:Y:S01]  /*14f0*/  LOP3.LUT R9, R9, 0x80000000, R0, 0xf8, !PT ;  /* 0x8000000009097812 */ /* 0x000fe200078ef800 */
[----:B------:R-:W-:Y:S06]  /*1500*/  BRA `(.L_x_24) ;  /* 0x0000000000047947 */ /* 0x000fec0003800000 */
.L_x_25:
[----:B------:R1:W2:Y:S02]  /*1510*/  MUFU.RCP R9, R0 ;  /* 0x0000000000097308 */ /* 0x0002a40000001000 */
.L_x_24:
[----:B------:R-:W-:Y:S05]  /*1520*/  BSYNC.RECONVERGENT B2 ;  /* 0x0000000000027941 */ /* 0x000fea0003800200 */
.L_x_22:
[----:B-12---:R-:W-:Y:S02]  /*1530*/  IMAD.MOV.U32 R0, RZ, RZ, R9 ;  /* 0x000000ffff007224 */ /* 0x006fe400078e0009 */
[----:B------:R-:W-:-:S04]  /*1540*/  HFMA2 R9, -RZ, RZ, 0, 0 ;  /* 0x00000000ff097431 */ /* 0x000fc800000001ff */
[----:B------:R-:W-:Y:S05]  /*1550*/  RET.REL.NODEC R8 `(_Z17trsm_float_kernelPKfPfii) ;  /* 0xffffffe808a87950 */ /* 0x000fea0003c3ffff */
.L_x_26:
        /* <DEDUP_REMOVED lines=10> */
.L_x_27:


//--------------------- .nv.shared.reserved.0     --------------------------
	.section	.nv.shared.reserved.0,"aw",@nobits
	.weak		__nv_reservedSMEM_offset_0_alias
	.size		__nv_reservedSMEM_offset_0_alias, 0, 64
	.other		__nv_reservedSMEM_offset_0_alias,@"STO_CUDA_RESERVED_SHARED STV_DEFAULT"
__nv_reservedSMEM_offset_0_alias:
	.zero		0
	.zero		64


//--------------------- .nv.shared._Z17trsm_float_kernelPKfPfii --------------------------
	.section	.nv.shared._Z17trsm_float_kernelPKfPfii,"aw",@nobits
	.sectionflags	@""
	.align	16
.nv.shared._Z17trsm_float_kernelPKfPfii:
	.zero		22528


//--------------------- .nv.constant0._Z16clear_tril_upperPfi --------------------------
	.section	.nv.constant0._Z16clear_tril_upperPfi,"a",@progbits
	.sectionflags	@""
	.align	4
.nv.constant0._Z16clear_tril_upperPfi:
	.zero		908


//--------------------- .nv.constant0._Z17trsm_float_kernelPKfPfii --------------------------
	.section	.nv.constant0._Z17trsm_float_kernelPKfPfii,"a",@progbits
	.sectionflags	@""
	.align	4
.nv.constant0._Z17trsm_float_kernelPKfPfii:
	.zero		920


//--------------------- SYMBOLS --------------------------

	.type		.nv.reservedSmem.offset0,@object
	.size		.nv.reservedSmem.offset0,0x4
	.type		.nv.reservedSmem.cap,@object
	.size		.nv.reservedSmem.cap,0x4
